//
// Generated by NVIDIA NVVM Compiler
//
// Compiler Build ID: CL-36424714
// Cuda compilation tools, release 13.0, V13.0.88
// Based on NVVM 20.0.0
//

.version 9.0
.target sm_100
.address_size 64

	// .globl	_Z15back_projectionPfPsiiiii
.global .align 4 .b8 __cudart_i2opi_f[24] = {65, 144, 67, 60, 153, 149, 98, 219, 192, 221, 52, 245, 209, 87, 39, 252, 41, 21, 68, 78, 110, 131, 249, 162};

.visible .entry _Z15back_projectionPfPsiiiii(
	.param .u64 .ptr .align 1 _Z15back_projectionPfPsiiiii_param_0,
	.param .u64 .ptr .align 1 _Z15back_projectionPfPsiiiii_param_1,
	.param .u32 _Z15back_projectionPfPsiiiii_param_2,
	.param .u32 _Z15back_projectionPfPsiiiii_param_3,
	.param .u32 _Z15back_projectionPfPsiiiii_param_4,
	.param .u32 _Z15back_projectionPfPsiiiii_param_5,
	.param .u32 _Z15back_projectionPfPsiiiii_param_6
)
{
	.local .align 4 .b8 	__local_depot0[28];
	.reg .b64 	%SP;
	.reg .b64 	%SPL;
	.reg .pred 	%p<20>;
	.reg .b32 	%r<130>;
	.reg .b32 	%f<91>;
	.reg .b64 	%rd<48>;
	.reg .b64 	%fd<37>;

	mov.u64 	%SPL, __local_depot0;
	ld.param.u64 	%rd14, [_Z15back_projectionPfPsiiiii_param_0];
	ld.param.u64 	%rd15, [_Z15back_projectionPfPsiiiii_param_1];
	ld.param.u32 	%r121, [_Z15back_projectionPfPsiiiii_param_2];
	ld.param.u32 	%r32, [_Z15back_projectionPfPsiiiii_param_3];
	ld.param.u32 	%r33, [_Z15back_projectionPfPsiiiii_param_5];
	ld.param.u32 	%r34, [_Z15back_projectionPfPsiiiii_param_6];
	add.u64 	%rd1, %SPL, 0;
	add.u64 	%rd2, %SPL, 0;
	mov.u32 	%r35, %tid.x;
	mov.u32 	%r36, %ctaid.x;
	mov.u32 	%r37, %ntid.x;
	mad.lo.s32 	%r1, %r36, %r37, %r35;
	setp.ge.s32 	%p1, %r121, %r32;
	mov.f64 	%fd36, 0d0000000000000000;
	@%p1 bra 	$L__BB0_20;
	mul.hi.s32 	%r38, %r1, 1374389535;
	shr.u32 	%r39, %r38, 31;
	shr.s32 	%r40, %r38, 6;
	add.s32 	%r41, %r40, %r39;
	mul.hi.s32 	%r42, %r41, 1374389535;
	shr.u32 	%r43, %r42, 31;
	shr.s32 	%r44, %r42, 6;
	add.s32 	%r45, %r44, %r43;
	mul.lo.s32 	%r46, %r45, 200;
	sub.s32 	%r47, %r41, %r46;
	cvt.rn.f64.s32 	%fd4, %r47;
	add.f64 	%fd5, %fd4, 0dC058E00000000000;
	mul.f64 	%fd6, %fd5, 0d3F8DADC11968F613;
	cvt.rn.f32.f64 	%f1, %fd6;
	mul.lo.s32 	%r48, %r41, 200;
	sub.s32 	%r49, %r1, %r48;
	cvt.rn.f64.s32 	%fd7, %r49;
	add.f64 	%fd8, %fd7, 0dC058E00000000000;
	mul.f64 	%fd9, %fd8, 0d3F8DADC11968F613;
	cvt.rn.f32.f64 	%f2, %fd9;
	mul.hi.s32 	%r50, %r1, 1759218605;
	shr.u32 	%r51, %r50, 31;
	shr.s32 	%r52, %r50, 14;
	add.s32 	%r53, %r52, %r51;
	mul.hi.s32 	%r54, %r53, 1374389535;
	shr.u32 	%r55, %r54, 31;
	shr.s32 	%r56, %r54, 6;
	add.s32 	%r57, %r56, %r55;
	mul.lo.s32 	%r58, %r57, 200;
	sub.s32 	%r59, %r53, %r58;
	add.s32 	%r60, %r59, -200;
	cvt.rn.f64.s32 	%fd10, %r60;
	mul.f64 	%fd11, %fd10, 0d3F8DADC11968F613;
	cvt.rn.f32.f64 	%f17, %fd11;
	neg.f32 	%f3, %f17;
	mul.lo.s32 	%r2, %r34, %r33;
	cvta.to.global.u64 	%rd3, %rd14;
	mov.f32 	%f88, 0f00000000;
	mul.wide.s32 	%rd39, %r34, 4;
$L__BB0_2:
	sub.s32 	%r61, 300, %r121;
	cvt.rn.f64.s32 	%fd12, %r61;
	mul.f64 	%fd13, %fd12, 0d3FF3333333333333;
	mul.f64 	%fd14, %fd13, 0d400921FB54442D18;
	div.rn.f64 	%fd15, %fd14, 0d4066800000000000;
	cvt.rn.f32.f64 	%f5, %fd15;
	mul.f32 	%f18, %f5, 0f3F22F983;
	cvt.rni.s32.f32 	%r129, %f18;
	cvt.rn.f32.s32 	%f19, %r129;
	fma.rn.f32 	%f20, %f19, 0fBFC90FDA, %f5;
	fma.rn.f32 	%f21, %f19, 0fB3A22168, %f20;
	fma.rn.f32 	%f90, %f19, 0fA7C234C5, %f21;
	abs.f32 	%f7, %f5;
	setp.ltu.f32 	%p2, %f7, 0f47CE4780;
	mov.u32 	%r125, %r129;
	mov.f32 	%f89, %f90;
	@%p2 bra 	$L__BB0_10;
	setp.neu.f32 	%p3, %f7, 0f7F800000;
	@%p3 bra 	$L__BB0_5;
	mov.f32 	%f24, 0f00000000;
	mul.rn.f32 	%f89, %f5, %f24;
	mov.b32 	%r125, 0;
	bra.uni 	$L__BB0_10;
$L__BB0_5:
	mov.b32 	%r5, %f5;
	mov.b64 	%rd46, 0;
	mov.b32 	%r122, 0;
	mov.u64 	%rd44, __cudart_i2opi_f;
	mov.u64 	%rd45, %rd2;
$L__BB0_6:
	.pragma "nounroll";
	ld.global.nc.u32 	%r63, [%rd44];
	shl.b32 	%r64, %r5, 8;
	or.b32  	%r65, %r64, -2147483648;
	mad.wide.u32 	%rd20, %r63, %r65, %rd46;
	shr.u64 	%rd46, %rd20, 32;
	st.local.u32 	[%rd45], %rd20;
	add.s32 	%r122, %r122, 1;
	add.s64 	%rd45, %rd45, 4;
	add.s64 	%rd44, %rd44, 4;
	setp.ne.s32 	%p4, %r122, 6;
	@%p4 bra 	$L__BB0_6;
	shr.u32 	%r66, %r5, 23;
	st.local.u32 	[%rd2+24], %rd46;
	and.b32  	%r8, %r66, 31;
	and.b32  	%r67, %r66, 224;
	add.s32 	%r68, %r67, -128;
	shr.u32 	%r69, %r68, 5;
	mul.wide.u32 	%rd21, %r69, 4;
	sub.s64 	%rd10, %rd2, %rd21;
	ld.local.u32 	%r123, [%rd10+24];
	ld.local.u32 	%r124, [%rd10+20];
	setp.eq.s32 	%p5, %r8, 0;
	@%p5 bra 	$L__BB0_9;
	shf.l.wrap.b32 	%r123, %r124, %r123, %r8;
	ld.local.u32 	%r70, [%rd10+16];
	shf.l.wrap.b32 	%r124, %r70, %r124, %r8;
$L__BB0_9:
	shr.u32 	%r71, %r123, 30;
	shf.l.wrap.b32 	%r72, %r124, %r123, 2;
	shl.b32 	%r73, %r124, 2;
	shr.u32 	%r74, %r72, 31;
	add.s32 	%r75, %r74, %r71;
	neg.s32 	%r76, %r75;
	setp.lt.s32 	%p6, %r5, 0;
	selp.b32 	%r125, %r76, %r75, %p6;
	xor.b32  	%r77, %r72, %r5;
	shr.s32 	%r78, %r72, 31;
	xor.b32  	%r79, %r78, %r72;
	xor.b32  	%r80, %r78, %r73;
	cvt.u64.u32 	%rd22, %r79;
	shl.b64 	%rd23, %rd22, 32;
	cvt.u64.u32 	%rd24, %r80;
	or.b64  	%rd25, %rd23, %rd24;
	cvt.rn.f64.s64 	%fd16, %rd25;
	mul.f64 	%fd17, %fd16, 0d3BF921FB54442D19;
	cvt.rn.f32.f64 	%f22, %fd17;
	neg.f32 	%f23, %f22;
	setp.lt.s32 	%p7, %r77, 0;
	selp.f32 	%f89, %f23, %f22, %p7;
$L__BB0_10:
	setp.ltu.f32 	%p8, %f7, 0f47CE4780;
	add.s32 	%r82, %r125, 1;
	mul.rn.f32 	%f25, %f89, %f89;
	and.b32  	%r83, %r125, 1;
	setp.eq.b32 	%p9, %r83, 1;
	selp.f32 	%f26, %f89, 0f3F800000, %p9;
	fma.rn.f32 	%f27, %f25, %f26, 0f00000000;
	fma.rn.f32 	%f28, %f25, 0f37CBAC00, 0fBAB607ED;
	selp.f32 	%f29, 0fB94D4153, %f28, %p9;
	selp.f32 	%f30, 0f3C0885E4, 0f3D2AAABB, %p9;
	fma.rn.f32 	%f31, %f29, %f25, %f30;
	selp.f32 	%f32, 0fBE2AAAA8, 0fBEFFFFFF, %p9;
	fma.rn.f32 	%f33, %f31, %f25, %f32;
	fma.rn.f32 	%f34, %f33, %f27, %f26;
	and.b32  	%r84, %r82, 2;
	setp.eq.s32 	%p10, %r84, 0;
	mov.f32 	%f35, 0f00000000;
	sub.f32 	%f36, %f35, %f34;
	selp.f32 	%f11, %f34, %f36, %p10;
	@%p8 bra 	$L__BB0_18;
	setp.neu.f32 	%p11, %f7, 0f7F800000;
	@%p11 bra 	$L__BB0_13;
	mov.f32 	%f39, 0f00000000;
	mul.rn.f32 	%f90, %f5, %f39;
	mov.b32 	%r129, 0;
	bra.uni 	$L__BB0_18;
$L__BB0_13:
	mov.b32 	%r17, %f5;
	shl.b32 	%r86, %r17, 8;
	or.b32  	%r18, %r86, -2147483648;
	mov.b64 	%rd47, 0;
	mov.b32 	%r126, 0;
$L__BB0_14:
	.pragma "nounroll";
	mul.wide.u32 	%rd27, %r126, 4;
	mov.u64 	%rd28, __cudart_i2opi_f;
	add.s64 	%rd29, %rd28, %rd27;
	ld.global.nc.u32 	%r87, [%rd29];
	mad.wide.u32 	%rd30, %r87, %r18, %rd47;
	shr.u64 	%rd47, %rd30, 32;
	add.s64 	%rd31, %rd1, %rd27;
	st.local.u32 	[%rd31], %rd30;
	add.s32 	%r126, %r126, 1;
	setp.ne.s32 	%p12, %r126, 6;
	@%p12 bra 	$L__BB0_14;
	shr.u32 	%r88, %r17, 23;
	st.local.u32 	[%rd1+24], %rd47;
	and.b32  	%r21, %r88, 31;
	and.b32  	%r89, %r88, 224;
	add.s32 	%r90, %r89, -128;
	shr.u32 	%r91, %r90, 5;
	mul.wide.u32 	%rd32, %r91, 4;
	sub.s64 	%rd13, %rd1, %rd32;
	ld.local.u32 	%r127, [%rd13+24];
	ld.local.u32 	%r128, [%rd13+20];
	setp.eq.s32 	%p13, %r21, 0;
	@%p13 bra 	$L__BB0_17;
	shf.l.wrap.b32 	%r127, %r128, %r127, %r21;
	ld.local.u32 	%r92, [%rd13+16];
	shf.l.wrap.b32 	%r128, %r92, %r128, %r21;
$L__BB0_17:
	shr.u32 	%r93, %r127, 30;
	shf.l.wrap.b32 	%r94, %r128, %r127, 2;
	shl.b32 	%r95, %r128, 2;
	shr.u32 	%r96, %r94, 31;
	add.s32 	%r97, %r96, %r93;
	neg.s32 	%r98, %r97;
	setp.lt.s32 	%p14, %r17, 0;
	selp.b32 	%r129, %r98, %r97, %p14;
	xor.b32  	%r99, %r94, %r17;
	shr.s32 	%r100, %r94, 31;
	xor.b32  	%r101, %r100, %r94;
	xor.b32  	%r102, %r100, %r95;
	cvt.u64.u32 	%rd33, %r101;
	shl.b64 	%rd34, %rd33, 32;
	cvt.u64.u32 	%rd35, %r102;
	or.b64  	%rd36, %rd34, %rd35;
	cvt.rn.f64.s64 	%fd18, %rd36;
	mul.f64 	%fd19, %fd18, 0d3BF921FB54442D19;
	cvt.rn.f32.f64 	%f37, %fd19;
	neg.f32 	%f38, %f37;
	setp.lt.s32 	%p15, %r99, 0;
	selp.f32 	%f90, %f38, %f37, %p15;
$L__BB0_18:
	mul.rn.f32 	%f40, %f90, %f90;
	and.b32  	%r104, %r129, 1;
	setp.eq.b32 	%p16, %r104, 1;
	selp.f32 	%f41, 0f3F800000, %f90, %p16;
	fma.rn.f32 	%f42, %f40, %f41, 0f00000000;
	fma.rn.f32 	%f43, %f40, 0f37CBAC00, 0fBAB607ED;
	selp.f32 	%f44, %f43, 0fB94D4153, %p16;
	selp.f32 	%f45, 0f3D2AAABB, 0f3C0885E4, %p16;
	fma.rn.f32 	%f46, %f44, %f40, %f45;
	selp.f32 	%f47, 0fBEFFFFFF, 0fBE2AAAA8, %p16;
	fma.rn.f32 	%f48, %f46, %f40, %f47;
	fma.rn.f32 	%f49, %f48, %f42, %f41;
	and.b32  	%r105, %r129, 2;
	setp.eq.s32 	%p17, %r105, 0;
	mov.f32 	%f50, 0f00000000;
	sub.f32 	%f51, %f50, %f49;
	selp.f32 	%f52, %f49, %f51, %p17;
	mul.f32 	%f53, %f52, %f1;
	fma.rn.f32 	%f54, %f11, %f2, %f53;
	mul.f32 	%f55, %f11, %f1;
	mul.f32 	%f56, %f52, %f2;
	sub.f32 	%f57, %f55, %f56;
	cvt.f64.f32 	%fd20, %f57;
	mov.f64 	%fd21, 0d404F000000000000;
	sub.f64 	%fd22, %fd21, %fd20;
	div.rn.f64 	%fd23, %fd21, %fd22;
	cvt.rn.f32.f64 	%f58, %fd23;
	mul.f32 	%f59, %f54, %f58;
	mul.f32 	%f60, %f58, %f58;
	mul.f32 	%f61, %f3, %f58;
	cvt.f64.f32 	%fd24, %f61;
	div.rn.f64 	%fd25, %fd24, 0d3F8DADC11968F613;
	add.f64 	%fd26, %fd25, 0d0000000000000000;
	cvt.rn.f32.f64 	%f62, %fd26;
	cvt.rmi.f32.f32 	%f63, %f62;
	cvt.rzi.s32.f32 	%r106, %f63;
	cvt.rn.f32.s32 	%f64, %r106;
	sub.f32 	%f65, %f62, %f64;
	cvt.f64.f32 	%fd27, %f59;
	div.rn.f64 	%fd28, %fd27, 0d3F8DADC11968F613;
	add.f64 	%fd29, %fd28, 0d4059000000000000;
	cvt.rn.f32.f64 	%f66, %fd29;
	cvt.rmi.f32.f32 	%f67, %f66;
	cvt.rzi.s32.f32 	%r107, %f67;
	cvt.rn.f32.s32 	%f68, %r107;
	sub.f32 	%f69, %f66, %f68;
	min.s32 	%r108, %r106, 198;
	min.s32 	%r109, %r107, 254;
	max.s32 	%r110, %r108, 0;
	max.s32 	%r111, %r109, 0;
	mov.f32 	%f70, 0f3F800000;
	sub.f32 	%f71, %f70, %f65;
	sub.f32 	%f72, %f70, %f69;
	mul.f32 	%f73, %f71, %f72;
	mad.lo.s32 	%r112, %r2, %r121, %r111;
	mad.lo.s32 	%r113, %r110, %r34, %r112;
	mul.wide.s32 	%rd37, %r113, 4;
	add.s64 	%rd38, %rd3, %rd37;
	ld.global.f32 	%f74, [%rd38];
	mul.f32 	%f75, %f65, %f72;
	add.s64 	%rd40, %rd38, %rd39;
	ld.global.f32 	%f76, [%rd40];
	mul.f32 	%f77, %f76, %f75;
	fma.rn.f32 	%f78, %f74, %f73, %f77;
	mul.f32 	%f79, %f69, %f71;
	ld.global.f32 	%f80, [%rd38+4];
	fma.rn.f32 	%f81, %f80, %f79, %f78;
	mul.f32 	%f82, %f65, %f69;
	ld.global.f32 	%f83, [%rd40+4];
	fma.rn.f32 	%f84, %f83, %f82, %f81;
	fma.rn.f32 	%f88, %f60, %f84, %f88;
	add.s32 	%r121, %r121, 1;
	setp.ne.s32 	%p18, %r121, %r32;
	@%p18 bra 	$L__BB0_2;
	mul.f32 	%f85, %f88, 0f40800000;
	cvt.f64.f32 	%fd30, %f85;
	mul.f64 	%fd36, %fd30, 0d400921FB54442D18;
$L__BB0_20:
	cvta.to.global.u64 	%rd41, %rd15;
	div.rn.f64 	%fd31, %fd36, 0d4072C00000000000;
	cvt.rn.f32.f64 	%f86, %fd31;
	setp.lt.f32 	%p19, %f86, 0f00000000;
	selp.f32 	%f87, 0f00000000, %f86, %p19;
	cvt.f64.f32 	%fd32, %f87;
	add.f64 	%fd33, %fd32, 0dBFC9AD42C3C9EECC;
	div.rn.f64 	%fd34, %fd33, 0d3FC9AD42C3C9EECC;
	mul.f64 	%fd35, %fd34, 0d408F400000000000;
	cvt.rzi.s32.f64 	%r114, %fd35;
	mul.hi.s32 	%r115, %r1, 1125899907;
	shr.u32 	%r116, %r115, 31;
	shr.s32 	%r117, %r115, 21;
	add.s32 	%r118, %r117, %r116;
	mul.lo.s32 	%r119, %r118, 8000000;
	sub.s32 	%r120, %r1, %r119;
	mul.wide.s32 	%rd42, %r120, 2;
	add.s64 	%rd43, %rd41, %rd42;
	st.global.u16 	[%rd43], %r114;
	ret;

}


// ===== COMPILED SASS (sm_100) =====

	.target	sm_100

	.elftype	@"ET_EXEC"


//--------------------- .note.nv.tkinfo           --------------------------
	.section	.note.nv.tkinfo,"",@"SHT_NOTE"
	.sectionflags	@"SHF_NOTE_NV_TKINFO"
	.tkinfo
        /*0018*/ 	.word	0x00000002
        /*0030*/ 	.string	""
        /*0030*/ 	.string	"ptxas"
        /*0030*/ 	.string	"Cuda compilation tools, release 13.0, V13.0.88"
        /*0030*/ 	.string	"Build cuda_13.0.r13.0/compiler.36424714_0"
        /*0030*/ 	.string	"-arch sm_100 -m 64 "



//--------------------- .note.nv.cuinfo           --------------------------
	.section	.note.nv.cuinfo,"",@"SHT_NOTE"
	.sectionflags	@"SHF_NOTE_NV_CUINFO"
        /*0018*/ 	.short	0x0002
        /*001a*/ 	.short	0x0064
        /*001c*/ 	.short	0x0082
	.zero		2


//--------------------- .nv.info                  --------------------------
	.section	.nv.info,"",@"SHT_CUDA_INFO"
	.align	4


	//----- nvinfo : EIATTR_REGCOUNT
	.align		4
        /*0000*/ 	.byte	0x04, 0x2f
        /*0002*/ 	.short	(.L_2 - .L_1)
	.align		4
.L_1:
        /*0004*/ 	.word	index@(_Z15back_projectionPfPsiiiii)
        /*0008*/ 	.word	0x0000001e


	//----- nvinfo : EIATTR_FRAME_SIZE
	.align		4
.L_2:
        /*000c*/ 	.byte	0x04, 0x11
        /*000e*/ 	.short	(.L_4 - .L_3)
	.align		4
.L_3:
        /*0010*/ 	.word	index@($__internal_0_$__cuda_sm20_div_rn_f64_full)
        /*0014*/ 	.word	0x00000020


	//----- nvinfo : EIATTR_FRAME_SIZE
	.align		4
.L_4:
        /*0018*/ 	.byte	0x04, 0x11
        /*001a*/ 	.short	(.L_6 - .L_5)
	.align		4
.L_5:
        /*001c*/ 	.word	index@(_Z15back_projectionPfPsiiiii)
        /*0020*/ 	.word	0x00000020


	//----- nvinfo : EIATTR_MIN_STACK_SIZE
	.align		4
.L_6:
        /*0024*/ 	.byte	0x04, 0x12
        /*0026*/ 	.short	(.L_8 - .L_7)
	.align		4
.L_7:
        /*0028*/ 	.word	index@(_Z15back_projectionPfPsiiiii)
        /*002c*/ 	.word	0x00000020
.L_8:


//--------------------- .nv.compat                --------------------------
	.section	.nv.compat,"",@"SHT_CUDA_COMPAT_INFO"
	.align	4
        /*0000*/ 	.byte	0x02, 0x09, 0x00, 0x00, 0x02, 0x02, 0x01, 0x00, 0x02, 0x05, 0x05, 0x00, 0x03, 0x07, 0x01, 0x01
        /*0010*/ 	.byte	0x02, 0x03, 0x00, 0x00, 0x02, 0x06, 0x01, 0x00, 0x04, 0x0b, 0x08, 0x00, 0x01, 0x00, 0x00, 0x00
        /*0020*/ 	.byte	0x00, 0x00, 0x00, 0x00


//--------------------- .nv.info._Z15back_projectionPfPsiiiii --------------------------
	.section	.nv.info._Z15back_projectionPfPsiiiii,"",@"SHT_CUDA_INFO"
	.sectionflags	@""
	.align	4


	//----- nvinfo : EIATTR_CUDA_API_VERSION
	.align		4
        /*0000*/ 	.byte	0x04, 0x37
        /*0002*/ 	.short	(.L_10 - .L_9)
.L_9:
        /*0004*/ 	.word	0x00000082


	//----- nvinfo : EIATTR_KPARAM_INFO
	.align		4
.L_10:
        /*0008*/ 	.byte	0x04, 0x17
        /*000a*/ 	.short	(.L_12 - .L_11)
.L_11:
        /*000c*/ 	.word	0x00000000
        /*0010*/ 	.short	0x0006
        /*0012*/ 	.short	0x0020
        /*0014*/ 	.byte	0x00, 0xf0, 0x11, 0x00


	//----- nvinfo : EIATTR_KPARAM_INFO
	.align		4
.L_12:
        /*0018*/ 	.byte	0x04, 0x17
        /*001a*/ 	.short	(.L_14 - .L_13)
.L_13:
        /*001c*/ 	.word	0x00000000
        /*0020*/ 	.short	0x0005
        /*0022*/ 	.short	0x001c
        /*0024*/ 	.byte	0x00, 0xf0, 0x11, 0x00


	//----- nvinfo : EIATTR_KPARAM_INFO
	.align		4
.L_14:
        /*0028*/ 	.byte	0x04, 0x17
        /*002a*/ 	.short	(.L_16 - .L_15)
.L_15:
        /*002c*/ 	.word	0x00000000
        /*0030*/ 	.short	0x0004
        /*0032*/ 	.short	0x0018
        /*0034*/ 	.byte	0x00, 0xf0, 0x11, 0x00


	//----- nvinfo : EIATTR_KPARAM_INFO
	.align		4
.L_16:
        /*0038*/ 	.byte	0x04, 0x17
        /*003a*/ 	.short	(.L_18 - .L_17)
.L_17:
        /*003c*/ 	.word	0x00000000
        /*0040*/ 	.short	0x0003
        /*0042*/ 	.short	0x0014
        /*0044*/ 	.byte	0x00, 0xf0, 0x11, 0x00


	//----- nvinfo : EIATTR_KPARAM_INFO
	.align		4
.L_18:
        /*0048*/ 	.byte	0x04, 0x17
        /*004a*/ 	.short	(.L_20 - .L_19)
.L_19:
        /*004c*/ 	.word	0x00000000
        /*0050*/ 	.short	0x0002
        /*0052*/ 	.short	0x0010
        /*0054*/ 	.byte	0x00, 0xf0, 0x11, 0x00


	//----- nvinfo : EIATTR_KPARAM_INFO
	.align		4
.L_20:
        /*0058*/ 	.byte	0x04, 0x17
        /*005a*/ 	.short	(.L_22 - .L_21)
.L_21:
        /*005c*/ 	.word	0x00000000
        /*0060*/ 	.short	0x0001
        /*0062*/ 	.short	0x0008
        /*0064*/ 	.byte	0x00, 0xf5, 0x21, 0x00


	//----- nvinfo : EIATTR_KPARAM_INFO
	.align		4
.L_22:
        /*0068*/ 	.byte	0x04, 0x17
        /*006a*/ 	.short	(.L_24 - .L_23)
.L_23:
        /*006c*/ 	.word	0x00000000
        /*0070*/ 	.short	0x0000
        /*0072*/ 	.short	0x0000
        /*0074*/ 	.byte	0x00, 0xf5, 0x21, 0x00


	//----- nvinfo : EIATTR_SPARSE_MMA_MASK
	.align		4
.L_24:
        /*0078*/ 	.byte	0x03, 0x50
        /*007a*/ 	.short	0x0000


	//----- nvinfo : EIATTR_MAXREG_COUNT
	.align		4
        /*007c*/ 	.byte	0x03, 0x1b
        /*007e*/ 	.short	0x00ff


	//----- nvinfo : EIATTR_MERCURY_ISA_VERSION
	.align		4
        /*0080*/ 	.byte	0x03, 0x5f
        /*0082*/ 	.short	0x0101


	//----- nvinfo : EIATTR_VRC_CTA_INIT_COUNT
	.align		4
        /*0084*/ 	.byte	0x02, 0x4a
	.zero		1
	.zero		1


	//----- nvinfo : EIATTR_EXIT_INSTR_OFFSETS
	.align		4
        /*0088*/ 	.byte	0x04, 0x1c
        /*008a*/ 	.short	(.L_26 - .L_25)


	//   ....[0]....
.L_25:
        /*008c*/ 	.word	0x00001a30


	//----- nvinfo : EIATTR_CRS_STACK_SIZE
	.align		4
.L_26:
        /*0090*/ 	.byte	0x04, 0x1e
        /*0092*/ 	.short	(.L_28 - .L_27)
.L_27:
        /*0094*/ 	.word	0x00000000


	//----- nvinfo : EIATTR_CBANK_PARAM_SIZE
	.align		4
.L_28:
        /*0098*/ 	.byte	0x03, 0x19
        /*009a*/ 	.short	0x0024


	//----- nvinfo : EIATTR_PARAM_CBANK
	.align		4
        /*009c*/ 	.byte	0x04, 0x0a
        /*009e*/ 	.short	(.L_30 - .L_29)
	.align		4
.L_29:
        /*00a0*/ 	.word	index@(.nv.constant0._Z15back_projectionPfPsiiiii)
        /*00a4*/ 	.short	0x0380
        /*00a6*/ 	.short	0x0024


	//----- nvinfo : EIATTR_SW_WAR
	.align		4
.L_30:
        /*00a8*/ 	.byte	0x04, 0x36
        /*00aa*/ 	.short	(.L_32 - .L_31)
.L_31:
        /*00ac*/ 	.word	0x00000008
.L_32:


//--------------------- .nv.callgraph             --------------------------
	.section	.nv.callgraph,"",@"SHT_CUDA_CALLGRAPH"
	.align	4
	.sectionentsize	8
	.align		4
        /*0000*/ 	.word	0x00000000
	.align		4
        /*0004*/ 	.word	0xffffffff
	.align		4
        /*0008*/ 	.word	0x00000000
	.align		4
        /*000c*/ 	.word	0xfffffffe
	.align		4
        /*0010*/ 	.word	0x00000000
	.align		4
        /*0014*/ 	.word	0xfffffffd
	.align		4
        /*0018*/ 	.word	0x00000000
	.align		4
        /*001c*/ 	.word	0xfffffffc


//--------------------- .nv.constant4             --------------------------
	.section	.nv.constant4,"a",@progbits
	.align	8
	.align		8
.nv.constant4:
        /*0000*/ 	.dword	__cudart_i2opi_f


//--------------------- .text._Z15back_projectionPfPsiiiii --------------------------
	.section	.text._Z15back_projectionPfPsiiiii,"ax",@progbits
	.align	128
        .global         _Z15back_projectionPfPsiiiii
        .type           _Z15back_projectionPfPsiiiii,@function
        .size           _Z15back_projectionPfPsiiiii,(.L_x_25 - _Z15back_projectionPfPsiiiii)
        .other          _Z15back_projectionPfPsiiiii,@"STO_CUDA_ENTRY STV_DEFAULT"
_Z15back_projectionPfPsiiiii:
.text._Z15back_projectionPfPsiiiii:
[----:B------:R-:W0:Y:S01]  /*0000*/  LDC R1, c[0x0][0x37c] ;  /* 0x0000df00ff017b82 */ /* 0x000e220000000800 */
[----:B------:R-:W1:Y:S01]  /*0010*/  S2R R6, SR_TID.X ;  /* 0x0000000000067919 */ /* 0x000e620000002100 */
[----:B------:R-:W2:Y:S06]  /*0020*/  LDCU.64 UR6, c[0x0][0x390] ;  /* 0x00007200ff0677ac */ /* 0x000eac0008000a00 */
[----:B------:R-:W1:Y:S01]  /*0030*/  S2UR UR4, SR_CTAID.X ;  /* 0x00000000000479c3 */ /* 0x000e620000002500 */
[----:B0-----:R-:W-:Y:S01]  /*0040*/  VIADD R1, R1, 0xffffffe0 ;  /* 0xffffffe001017836 */ /* 0x001fe20000000000 */
[----:B------:R-:W-:Y:S01]  /*0050*/  CS2R R14, SRZ ;  /* 0x00000000000e7805 */ /* 0x000fe2000001ff00 */
[----:B------:R-:W0:Y:S05]  /*0060*/  LDCU.64 UR8, c[0x0][0x358] ;  /* 0x00006b00ff0877ac */ /* 0x000e2a0008000a00 */
[----:B------:R-:W1:Y:S01]  /*0070*/  LDC R3, c[0x0][0x360] ;  /* 0x0000d800ff037b82 */ /* 0x000e620000000800 */
[----:B--2---:R-:W-:Y:S01]  /*0080*/  UISETP.GE.AND UP0, UPT, UR6, UR7, UPT ;  /* 0x000000070600728c */ /* 0x004fe2000bf06270 */
[----:B-1----:R-:W-:-:S08]  /*0090*/  IMAD R6, R3, UR4, R6 ;  /* 0x0000000403067c24 */ /* 0x002fd0000f8e0206 */
[----:B0-----:R-:W-:Y:S05]  /*00a0*/  BRA.U UP0, `(.L_x_0) ;  /* 0x0000001500687547 */ /* 0x001fea000b800000 */
[C---:B------:R-:W-:Y:S01]  /*00b0*/  IMAD.HI R0, R6.reuse, 0x51eb851f, RZ ;  /* 0x51eb851f06007827 */ /* 0x040fe200078e02ff */
[----:B------:R-:W-:Y:S01]  /*00c0*/  UMOV UR4, 0x1968f613 ;  /* 0x1968f61300047882 */ /* 0x000fe20000000000 */
[----:B------:R-:W-:Y:S01]  /*00d0*/  UMOV UR5, 0x3f8dadc1 ;  /* 0x3f8dadc100057882 */ /* 0x000fe20000000000 */
[----:B------:R-:W0:Y:S01]  /*00e0*/  LDCU UR7, c[0x0][0x3a0] ;  /* 0x00007400ff0777ac */ /* 0x000e220008000800 */
[----:B------:R-:W-:Y:S01]  /*00f0*/  IMAD.HI R2, R6, 0x68db8bad, RZ ;  /* 0x68db8bad06027827 */ /* 0x000fe200078e02ff */
[----:B------:R-:W-:Y:S01]  /*0100*/  SHF.R.U32.HI R3, RZ, 0x1f, R0 ;  /* 0x0000001fff037819 */ /* 0x000fe20000011600 */
[----:B------:R-:W1:Y:S03]  /*0110*/  LDCU UR6, c[0x0][0x390] ;  /* 0x00007200ff0677ac */ /* 0x000e660008000800 */
[----:B------:R-:W-:Y:S02]  /*0120*/  LEA.HI.SX32 R3, R0, R3, 0x1a ;  /* 0x0000000300037211 */ /* 0x000fe400078fd2ff */
[----:B------:R-:W-:-:S03]  /*0130*/  SHF.R.U32.HI R5, RZ, 0x1f, R2 ;  /* 0x0000001fff057819 */ /* 0x000fc60000011602 */
[----:B------:R-:W-:Y:S01]  /*0140*/  IMAD.HI R0, R3, 0x51eb851f, RZ ;  /* 0x51eb851f03007827 */ /* 0x000fe200078e02ff */
[----:B------:R-:W-:-:S03]  /*0150*/  LEA.HI.SX32 R8, R2, R5, 0x12 ;  /* 0x0000000502087211 */ /* 0x000fc600078f92ff */
[----:B------:R-:W-:Y:S01]  /*0160*/  IMAD R7, R3, -0xc8, R6 ;  /* 0xffffff3803077824 */ /* 0x000fe200078e0206 */
[----:B------:R-:W-:Y:S01]  /*0170*/  SHF.R.U32.HI R5, RZ, 0x1f, R0 ;  /* 0x0000001fff057819 */ /* 0x000fe20000011600 */
[----:B------:R-:W-:-:S03]  /*0180*/  IMAD.HI R9, R8, 0x51eb851f, RZ ;  /* 0x51eb851f08097827 */ /* 0x000fc600078e02ff */
[----:B------:R-:W-:Y:S02]  /*0190*/  LEA.HI.SX32 R0, R0, R5, 0x1a ;  /* 0x0000000500007211 */ /* 0x000fe400078fd2ff */
[----:B------:R-:W-:Y:S01]  /*01a0*/  SHF.R.U32.HI R10, RZ, 0x1f, R9 ;  /* 0x0000001fff0a7819 */ /* 0x000fe20000011609 */
[----:B------:R2:W3:Y:S02]  /*01b0*/  I2F.F64 R4, R7 ;  /* 0x0000000700047312 */ /* 0x0004e40000201c00 */
[----:B------:R-:W-:Y:S01]  /*01c0*/  IMAD R0, R0, -0xc8, R3 ;  /* 0xffffff3800007824 */ /* 0x000fe200078e0203 */
[----:B------:R-:W-:-:S05]  /*01d0*/  LEA.HI.SX32 R9, R9, R10, 0x1a ;  /* 0x0000000a09097211 */ /* 0x000fca00078fd2ff */
[----:B------:R-:W4:Y:S01]  /*01e0*/  I2F.F64 R2, R0 ;  /* 0x0000000000027312 */ /* 0x000f220000201c00 */
[----:B------:R-:W-:Y:S01]  /*01f0*/  IMAD R9, R9, -0xc8, R8 ;  /* 0xffffff3809097824 */ /* 0x000fe200078e0208 */
[----:B--2---:R-:W0:Y:S03]  /*0200*/  LDC R7, c[0x0][0x39c] ;  /* 0x0000e700ff077b82 */ /* 0x004e260000000800 */
[----:B------:R-:W-:Y:S01]  /*0210*/  VIADD R14, R9, 0xffffff38 ;  /* 0xffffff38090e7836 */ /* 0x000fe20000000000 */
[----:B---3--:R-:W-:-:S03]  /*0220*/  DADD R4, R4, -99.5 ;  /* 0xc058e00004047429 */ /* 0x008fc60000000000 */
[----:B------:R-:W2:Y:S01]  /*0230*/  I2F.F64 R12, R14 ;  /* 0x0000000e000c7312 */ /* 0x000ea20000201c00 */
[----:B----4-:R-:W-:-:S04]  /*0240*/  DADD R2, R2, -99.5 ;  /* 0xc058e00002027429 */ /* 0x010fc80000000000 */
[----:B------:R-:W-:-:S04]  /*0250*/  DMUL R10, R4, UR4 ;  /* 0x00000004040a7c28 */ /* 0x000fc80008000000 */
[----:B------:R-:W-:Y:S02]  /*0260*/  DMUL R8, R2, UR4 ;  /* 0x0000000402087c28 */ /* 0x000fe40008000000 */
[----:B------:R3:W4:Y:S01]  /*0270*/  F2F.F32.F64 R5, R10 ;  /* 0x0000000a00057310 */ /* 0x0007220000301000 */
[----:B--2---:R-:W-:Y:S01]  /*0280*/  DMUL R12, R12, UR4 ;  /* 0x000000040c0c7c28 */ /* 0x004fe20008000000 */
[----:B------:R-:W-:Y:S02]  /*0290*/  IMAD.MOV.U32 R2, RZ, RZ, RZ ;  /* 0x000000ffff027224 */ /* 0x000fe400078e00ff */
[----:B0-----:R-:W-:-:S04]  /*02a0*/  IMAD R0, R7, UR7, RZ ;  /* 0x0000000707007c24 */ /* 0x001fc8000f8e02ff */
[----:B------:R3:W0:Y:S08]  /*02b0*/  F2F.F32.F64 R4, R8 ;  /* 0x0000000800047310 */ /* 0x0006300000301000 */
[----:B-1--4-:R3:W2:Y:S02]  /*02c0*/  F2F.F32.F64 R3, R12 ;  /* 0x0000000c00037310 */ /* 0x0126a40000301000 */
.L_x_14:
[----:B---3--:R-:W1:Y:S01]  /*02d0*/  MUFU.RCP64H R11, 180 ;  /* 0x40668000000b7908 */ /* 0x008e620000001800 */
[----:B------:R-:W-:Y:S01]  /*02e0*/  IMAD.MOV.U32 R14, RZ, RZ, 0x0 ;  /* 0x00000000ff0e7424 */ /* 0x000fe200078e00ff */
[----:B------:R-:W-:Y:S01]  /*02f0*/  MOV R10, 0x1 ;  /* 0x00000001000a7802 */ /* 0x000fe20000000f00 */
[----:B------:R-:W-:Y:S01]  /*0300*/  IMAD.MOV.U32 R15, RZ, RZ, 0x40668000 ;  /* 0x40668000ff0f7424 */ /* 0x000fe200078e00ff */
[----:B------:R-:W-:Y:S01]  /*0310*/  UIADD3 UR4, UPT, UPT, -UR6, 0x12c, URZ ;  /* 0x0000012c06047890 */ /* 0x000fe2000fffe1ff */
[----:B------:R-:W-:-:S08]  /*0320*/  UMOV UR5, 0x3ff33333 ;  /* 0x3ff3333300057882 */ /* 0x000fd00000000000 */
[----:B------:R-:W3:Y:S01]  /*0330*/  I2F.F64 R8, UR4 ;  /* 0x0000000400087d12 */ /* 0x000ee20008201c00 */
[----:B------:R-:W-:Y:S01]  /*0340*/  UMOV UR4, 0x33333333 ;  /* 0x3333333300047882 */ /* 0x000fe20000000000 */
[----:B-1----:R-:W-:-:S08]  /*0350*/  DFMA R12, R10, -R14, 1 ;  /* 0x3ff000000a0c742b */ /* 0x002fd0000000080e */
[----:B------:R-:W-:Y:S02]  /*0360*/  DFMA R12, R12, R12, R12 ;  /* 0x0000000c0c0c722b */ /* 0x000fe4000000000c */
[----:B---3--:R-:W-:Y:S01]  /*0370*/  DMUL R8, R8, UR4 ;  /* 0x0000000408087c28 */ /* 0x008fe20008000000 */
[----:B------:R-:W-:Y:S01]  /*0380*/  UMOV UR4, 0x54442d18 ;  /* 0x54442d1800047882 */ /* 0x000fe20000000000 */
[----:B------:R-:W-:-:S04]  /*0390*/  UMOV UR5, 0x400921fb ;  /* 0x400921fb00057882 */ /* 0x000fc80000000000 */
[----:B------:R-:W-:-:S08]  /*03a0*/  DFMA R12, R10, R12, R10 ;  /* 0x0000000c0a0c722b */ /* 0x000fd0000000000a */
[----:B------:R-:W-:Y:S02]  /*03b0*/  DFMA R10, R12, -R14, 1 ;  /* 0x3ff000000c0a742b */ /* 0x000fe4000000080e */
[----:B------:R-:W-:-:S06]  /*03c0*/  DMUL R14, R8, UR4 ;  /* 0x00000004080e7c28 */ /* 0x000fcc0008000000 */
[----:B------:R-:W-:-:S04]  /*03d0*/  DFMA R10, R12, R10, R12 ;  /* 0x0000000a0c0a722b */ /* 0x000fc8000000000c */
[----:B------:R-:W-:-:S04]  /*03e0*/  FSETP.GEU.AND P1, PT, |R15|, 6.5827683646048100446e-37, PT ;  /* 0x036000000f00780b */ /* 0x000fc80003f2e200 */
[----:B------:R-:W-:-:S08]  /*03f0*/  DMUL R8, R14, R10 ;  /* 0x0000000a0e087228 */ /* 0x000fd00000000000 */
[----:B------:R-:W-:-:S08]  /*0400*/  DFMA R12, R8, -180, R14 ;  /* 0xc0668000080c782b */ /* 0x000fd0000000000e */
[----:B------:R-:W-:-:S10]  /*0410*/  DFMA R8, R10, R12, R8 ;  /* 0x0000000c0a08722b */ /* 0x000fd40000000008 */
[----:B------:R-:W-:-:S05]  /*0420*/  FFMA R7, RZ, 3.6015625, R9 ;  /* 0x40668000ff077823 */ /* 0x000fca0000000009 */
[----:B------:R-:W-:-:S13]  /*0430*/  FSETP.GT.AND P0, PT, |R7|, 1.469367938527859385e-39, PT ;  /* 0x001000000700780b */ /* 0x000fda0003f04200 */
[----:B------:R-:W-:Y:S05]  /*0440*/  @P0 BRA P1, `(.L_x_1) ;  /* 0x0000000000180947 */ /* 0x000fea0000800000 */
[----:B------:R-:W-:Y:S01]  /*0450*/  IMAD.MOV.U32 R12, RZ, RZ, RZ ;  /* 0x000000ffff0c7224 */ /* 0x000fe200078e00ff */
[----:B------:R-:W-:Y:S01]  /*0460*/  MOV R8, 0x490 ;  /* 0x0000049000087802 */ /* 0x000fe20000000f00 */
[----:B------:R-:W-:-:S07]  /*0470*/  IMAD.MOV.U32 R13, RZ, RZ, 0x40668000 ;  /* 0x40668000ff0d7424 */ /* 0x000fce00078e00ff */
[----:B0-2---:R-:W-:Y:S05]  /*0480*/  CALL.REL.NOINC `($__internal_0_$__cuda_sm20_div_rn_f64_full) ;  /* 0x00000014006c7944 */ /* 0x005fea0003c00000 */
[----:B------:R-:W-:Y:S02]  /*0490*/  IMAD.MOV.U32 R8, RZ, RZ, R10 ;  /* 0x000000ffff087224 */ /* 0x000fe400078e000a */
[----:B------:R-:W-:-:S07]  /*04a0*/  IMAD.MOV.U32 R9, RZ, RZ, R11 ;  /* 0x000000ffff097224 */ /* 0x000fce00078e000b */
.L_x_1:
[----:B------:R-:W1:Y:S01]  /*04b0*/  F2F.F32.F64 R11, R8 ;  /* 0x00000008000b7310 */ /* 0x000e620000301000 */
[----:B------:R-:W-:Y:S01]  /*04c0*/  BSSY.RECONVERGENT B0, `(.L_x_2) ;  /* 0x0000042000007945 */ /* 0x000fe20003800200 */
[C---:B-1----:R-:W-:Y:S01]  /*04d0*/  FMUL R7, R11.reuse, 0.63661974668502807617 ;  /* 0x3f22f9830b077820 */ /* 0x042fe20000400000 */
[----:B------:R-:W-:-:S05]  /*04e0*/  FSETP.GE.AND P0, PT, |R11|, 105615, PT ;  /* 0x47ce47800b00780b */ /* 0x000fca0003f06200 */
[----:B------:R-:W1:Y:S02]  /*04f0*/  F2I.NTZ R7, R7 ;  /* 0x0000000700077305 */ /* 0x000e640000203100 */
[----:B-1----:R-:W-:Y:S01]  /*0500*/  I2FP.F32.S32 R18, R7 ;  /* 0x0000000700127245 */ /* 0x002fe20000201400 */
[----:B------:R-:W-:-:S04]  /*0510*/  IMAD.MOV.U32 R19, RZ, RZ, R7 ;  /* 0x000000ffff137224 */ /* 0x000fc800078e0007 */
[----:B------:R-:W-:-:S04]  /*0520*/  FFMA R13, R18, -1.5707962512969970703, R11 ;  /* 0xbfc90fda120d7823 */ /* 0x000fc8000000000b */
[----:B------:R-:W-:-:S04]  /*0530*/  FFMA R13, R18, -7.5497894158615963534e-08, R13 ;  /* 0xb3a22168120d7823 */ /* 0x000fc8000000000d */
[----:B------:R-:W-:-:S05]  /*0540*/  FFMA R18, R18, -5.3903029534742383927e-15, R13 ;  /* 0xa7c234c512127823 */ /* 0x000fca000000000d */
[----:B------:R-:W-:Y:S01]  /*0550*/  MOV R10, R18 ;  /* 0x00000012000a7202 */ /* 0x000fe20000000f00 */
[----:B------:R-:W-:Y:S06]  /*0560*/  @!P0 BRA `(.L_x_3) ;  /* 0x0000000000dc8947 */ /* 0x000fec0003800000 */
[----:B------:R-:W-:-:S13]  /*0570*/  FSETP.NEU.AND P0, PT, |R11|, +INF , PT ;  /* 0x7f8000000b00780b */ /* 0x000fda0003f0d200 */
[----:B------:R-:W-:Y:S01]  /*0580*/  @!P0 FMUL R10, RZ, R11 ;  /* 0x0000000bff0a8220 */ /* 0x000fe20000400000 */
[----:B------:R-:W-:Y:S01]  /*0590*/  @!P0 IMAD.MOV.U32 R7, RZ, RZ, RZ ;  /* 0x000000ffff078224 */ /* 0x000fe200078e00ff */
[----:B------:R-:W-:Y:S06]  /*05a0*/  @!P0 BRA `(.L_x_3) ;  /* 0x0000000000cc8947 */ /* 0x000fec0003800000 */
[----:B------:R-:W-:Y:S01]  /*05b0*/  IMAD.SHL.U32 R8, R11, 0x100, RZ ;  /* 0x000001000b087824 */ /* 0x000fe200078e00ff */
[----:B------:R-:W1:Y:S01]  /*05c0*/  LDCU.64 UR10, c[0x4][URZ] ;  /* 0x01000000ff0a77ac */ /* 0x000e620008000a00 */
[----:B------:R-:W-:Y:S02]  /*05d0*/  IMAD.MOV.U32 R12, RZ, RZ, RZ ;  /* 0x000000ffff0c7224 */ /* 0x000fe400078e00ff */
[----:B------:R-:W-:Y:S01]  /*05e0*/  IMAD.MOV.U32 R7, RZ, RZ, R1 ;  /* 0x000000ffff077224 */ /* 0x000fe200078e0001 */
[----:B------:R-:W-:Y:S01]  /*05f0*/  LOP3.LUT R13, R8, 0x80000000, RZ, 0xfc, !PT ;  /* 0x80000000080d7812 */ /* 0x000fe200078efcff */
[----:B------:R-:W-:Y:S01]  /*0600*/  UMOV UR5, URZ ;  /* 0x000000ff00057c82 */ /* 0x000fe20008000000 */
[----:B------:R-:W-:-:S05]  /*0610*/  UMOV UR4, URZ ;  /* 0x000000ff00047c82 */ /* 0x000fca0008000000 */
.L_x_4:
[----:B-1----:R-:W-:Y:S01]  /*0620*/  IMAD.U32 R14, RZ, RZ, UR10 ;  /* 0x0000000aff0e7e24 */ /* 0x002fe2000f8e00ff */
[----:B------:R-:W-:-:S05]  /*0630*/  MOV R15, UR11 ;  /* 0x0000000b000f7c02 */ /* 0x000fca0008000f00 */
[----:B------:R-:W3:Y:S01]  /*0640*/  LDG.E.CONSTANT R8, desc[UR8][R14.64] ;  /* 0x000000080e087981 */ /* 0x000ee2000c1e9900 */
[----:B------:R-:W-:Y:S02]  /*0650*/  UIADD3 UR10, UP0, UPT, UR10, 0x4, URZ ;  /* 0x000000040a0a7890 */ /* 0x000fe4000ff1e0ff */
[----:B------:R-:W-:Y:S02]  /*0660*/  UIADD3 UR4, UPT, UPT, UR4, 0x1, URZ ;  /* 0x0000000104047890 */ /* 0x000fe4000fffe0ff */
[----:B------:R-:W-:Y:S02]  /*0670*/  UIADD3.X UR11, UPT, UPT, URZ, UR11, URZ, UP0, !UPT ;  /* 0x0000000bff0b7290 */ /* 0x000fe400087fe4ff */
[----:B------:R-:W-:Y:S01]  /*0680*/  UISETP.NE.AND UP0, UPT, UR4, 0x6, UPT ;  /* 0x000000060400788c */ /* 0x000fe2000bf05270 */
[----:B---3--:R-:W-:-:S03]  /*0690*/  IMAD.WIDE.U32 R8, R8, R13, RZ ;  /* 0x0000000d08087225 */ /* 0x008fc600078e00ff */
[----:B------:R-:W-:-:S04]  /*06a0*/  IADD3 R8, P0, PT, R8, R12, RZ ;  /* 0x0000000c08087210 */ /* 0x000fc80007f1e0ff */
[----:B------:R-:W-:Y:S01]  /*06b0*/  IADD3.X R12, PT, PT, R9, UR5, RZ, P0, !PT ;  /* 0x00000005090c7c10 */ /* 0x000fe200087fe4ff */
[----:B------:R1:W-:Y:S02]  /*06c0*/  STL [R7], R8 ;  /* 0x0000000807007387 */ /* 0x0003e40000100800 */
[----:B-1----:R-:W-:Y:S01]  /*06d0*/  VIADD R7, R7, 0x4 ;  /* 0x0000000407077836 */ /* 0x002fe20000000000 */
[----:B------:R-:W-:Y:S06]  /*06e0*/  BRA.U UP0, `(.L_x_4) ;  /* 0xfffffffd00cc7547 */ /* 0x000fec000b83ffff */
[----:B------:R-:W-:Y:S01]  /*06f0*/  SHF.R.U32.HI R10, RZ, 0x17, R11 ;  /* 0x00000017ff0a7819 */ /* 0x000fe2000001160b */
[----:B------:R1:W-:Y:S03]  /*0700*/  STL [R1+0x18], R12 ;  /* 0x0000180c01007387 */ /* 0x0003e60000100800 */
[C---:B------:R-:W-:Y:S02]  /*0710*/  LOP3.LUT R7, R10.reuse, 0xe0, RZ, 0xc0, !PT ;  /* 0x000000e00a077812 */ /* 0x040fe400078ec0ff */
[----:B------:R-:W-:-:S03]  /*0720*/  LOP3.LUT P0, RZ, R10, 0x1f, RZ, 0xc0, !PT ;  /* 0x0000001f0aff7812 */ /* 0x000fc6000780c0ff */
[----:B------:R-:W-:-:S05]  /*0730*/  VIADD R7, R7, 0xffffff80 ;  /* 0xffffff8007077836 */ /* 0x000fca0000000000 */
[----:B------:R-:W-:-:S05]  /*0740*/  SHF.R.U32.HI R8, RZ, 0x5, R7 ;  /* 0x00000005ff087819 */ /* 0x000fca0000011607 */
[----:B------:R-:W-:-:S05]  /*0750*/  IMAD R13, R8, -0x4, R1 ;  /* 0xfffffffc080d7824 */ /* 0x000fca00078e0201 */
[----:B------:R-:W3:Y:S04]  /*0760*/  LDL R7, [R13+0x18] ;  /* 0x000018000d077983 */ /* 0x000ee80000100800 */
[----:B------:R-:W3:Y:S04]  /*0770*/  LDL R8, [R13+0x14] ;  /* 0x000014000d087983 */ /* 0x000ee80000100800 */
[----:B------:R-:W4:Y:S01]  /*0780*/  @P0 LDL R9, [R13+0x10] ;  /* 0x000010000d090983 */ /* 0x000f220000100800 */
[----:B------:R-:W-:Y:S01]  /*0790*/  LOP3.LUT R10, R10, 0x1f, RZ, 0xc0, !PT ;  /* 0x0000001f0a0a7812 */ /* 0x000fe200078ec0ff */
[----:B------:R-:W-:Y:S01]  /*07a0*/  UMOV UR4, 0x54442d19 ;  /* 0x54442d1900047882 */ /* 0x000fe20000000000 */
[----:B------:R-:W-:-:S02]  /*07b0*/  UMOV UR5, 0x3bf921fb ;  /* 0x3bf921fb00057882 */ /* 0x000fc40000000000 */
[-C--:B---3--:R-:W-:Y:S02]  /*07c0*/  @P0 SHF.L.W.U32.HI R7, R8, R10.reuse, R7 ;  /* 0x0000000a08070219 */ /* 0x088fe40000010e07 */
[----:B----4-:R-:W-:Y:S02]  /*07d0*/  @P0 SHF.L.W.U32.HI R8, R9, R10, R8 ;  /* 0x0000000a09080219 */ /* 0x010fe40000010e08 */
[----:B------:R-:W-:Y:S02]  /*07e0*/  ISETP.GE.AND P0, PT, R11, RZ, PT ;  /* 0x000000ff0b00720c */ /* 0x000fe40003f06270 */
[C---:B------:R-:W-:Y:S01]  /*07f0*/  SHF.L.W.U32.HI R9, R8.reuse, 0x2, R7 ;  /* 0x0000000208097819 */ /* 0x040fe20000010e07 */
[----:B------:R-:W-:-:S03]  /*0800*/  IMAD.SHL.U32 R8, R8, 0x4, RZ ;  /* 0x0000000408087824 */ /* 0x000fc600078e00ff */
[----:B------:R-:W-:-:S04]  /*0810*/  SHF.R.S32.HI R10, RZ, 0x1f, R9 ;  /* 0x0000001fff0a7819 */ /* 0x000fc80000011409 */
[C---:B------:R-:W-:Y:S02]  /*0820*/  LOP3.LUT R14, R10.reuse, R8, RZ, 0x3c, !PT ;  /* 0x000000080a0e7212 */ /* 0x040fe400078e3cff */
[----:B------:R-:W-:Y:S02]  /*0830*/  LOP3.LUT R15, R10, R9, RZ, 0x3c, !PT ;  /* 0x000000090a0f7212 */ /* 0x000fe400078e3cff */
[----:B------:R-:W-:Y:S02]  /*0840*/  SHF.R.U32.HI R8, RZ, 0x1e, R7 ;  /* 0x0000001eff087819 */ /* 0x000fe40000011607 */
[C---:B------:R-:W-:Y:S02]  /*0850*/  LOP3.LUT R10, R9.reuse, R11, RZ, 0x3c, !PT ;  /* 0x0000000b090a7212 */ /* 0x040fe400078e3cff */
[----:B------:R-:W1:Y:S01]  /*0860*/  I2F.F64.S64 R14, R14 ;  /* 0x0000000e000e7312 */ /* 0x000e620000301c00 */
[----:B------:R-:W-:Y:S02]  /*0870*/  LEA.HI R7, R9, R8, RZ, 0x1 ;  /* 0x0000000809077211 */ /* 0x000fe400078f08ff */
[----:B------:R-:W-:-:S03]  /*0880*/  ISETP.GE.AND P1, PT, R10, RZ, PT ;  /* 0x000000ff0a00720c */ /* 0x000fc60003f26270 */
[----:B------:R-:W-:-:S04]  /*0890*/  IMAD.MOV R8, RZ, RZ, -R7 ;  /* 0x000000ffff087224 */ /* 0x000fc800078e0a07 */
[----:B------:R-:W-:Y:S01]  /*08a0*/  @!P0 IMAD.MOV.U32 R7, RZ, RZ, R8 ;  /* 0x000000ffff078224 */ /* 0x000fe200078e0008 */
[----:B-1----:R-:W-:-:S10]  /*08b0*/  DMUL R12, R14, UR4 ;  /* 0x000000040e0c7c28 */ /* 0x002fd40008000000 */
[----:B------:R-:W1:Y:S02]  /*08c0*/  F2F.F32.F64 R12, R12 ;  /* 0x0000000c000c7310 */ /* 0x000e640000301000 */
[----:B-1----:R-:W-:-:S07]  /*08d0*/  FSEL R10, -R12, R12, !P1 ;  /* 0x0000000c0c0a7208 */ /* 0x002fce0004800100 */
.L_x_3:
[----:B------:R-:W-:Y:S05]  /*08e0*/  BSYNC.RECONVERGENT B0 ;  /* 0x0000000000007941 */ /* 0x000fea0003800200 */
.L_x_2:
[----:B------:R-:W-:Y:S01]  /*08f0*/  MOV R16, 0x37cbac00 ;  /* 0x37cbac0000107802 */ /* 0x000fe20000000f00 */
[----:B------:R-:W-:Y:S01]  /*0900*/  FMUL R8, R10, R10 ;  /* 0x0000000a0a087220 */ /* 0x000fe20000400000 */
[C---:B------:R-:W-:Y:S01]  /*0910*/  LOP3.LUT R12, R7.reuse, 0x1, RZ, 0xc0, !PT ;  /* 0x00000001070c7812 */ /* 0x040fe200078ec0ff */
[----:B------:R-:W-:Y:S01]  /*0920*/  IMAD.MOV.U32 R17, RZ, RZ, 0x3c0885e4 ;  /* 0x3c0885e4ff117424 */ /* 0x000fe200078e00ff */
[----:B------:R-:W-:Y:S01]  /*0930*/  BSSY.RECONVERGENT B0, `(.L_x_5) ;  /* 0x0000044000007945 */ /* 0x000fe20003800200 */
[----:B------:R-:W-:Y:S01]  /*0940*/  FFMA R9, R8, R16, -0.0013887860113754868507 ;  /* 0xbab607ed08097423 */ /* 0x000fe20000000010 */
[----:B------:R-:W-:Y:S01]  /*0950*/  VIADD R7, R7, 0x1 ;  /* 0x0000000107077836 */ /* 0x000fe20000000000 */
[----:B------:R-:W-:Y:S01]  /*0960*/  ISETP.NE.U32.AND P0, PT, R12, 0x1, PT ;  /* 0x000000010c00780c */ /* 0x000fe20003f05070 */
[----:B------:R-:W-:-:S03]  /*0970*/  IMAD.MOV.U32 R13, RZ, RZ, 0x3e2aaaa8 ;  /* 0x3e2aaaa8ff0d7424 */ /* 0x000fc600078e00ff */
[----:B------:R-:W-:Y:S02]  /*0980*/  FSEL R9, R9, -0.00019574658654164522886, P0 ;  /* 0xb94d415309097808 */ /* 0x000fe40000000000 */
[----:B------:R-:W-:Y:S02]  /*0990*/  FSEL R15, R17, 0.041666727513074874878, !P0 ;  /* 0x3d2aaabb110f7808 */ /* 0x000fe40004000000 */
[----:B------:R-:W-:Y:S02]  /*09a0*/  LOP3.LUT P1, RZ, R7, 0x2, RZ, 0xc0, !PT ;  /* 0x0000000207ff7812 */ /* 0x000fe4000782c0ff */
[----:B------:R-:W-:Y:S01]  /*09b0*/  FSEL R7, R10, 1, !P0 ;  /* 0x3f8000000a077808 */ /* 0x000fe20004000000 */
[C---:B------:R-:W-:Y:S01]  /*09c0*/  FFMA R9, R8.reuse, R9, R15 ;  /* 0x0000000908097223 */ /* 0x040fe2000000000f */
[----:B------:R-:W-:Y:S02]  /*09d0*/  FSEL R12, -R13, -0.4999999701976776123, !P0 ;  /* 0xbeffffff0d0c7808 */ /* 0x000fe40004000100 */
[----:B------:R-:W-:Y:S01]  /*09e0*/  FSETP.GE.AND P0, PT, |R11|, 105615, PT ;  /* 0x47ce47800b00780b */ /* 0x000fe20003f06200 */
[----:B------:R-:W-:-:S02]  /*09f0*/  FFMA R10, R8, R7, RZ ;  /* 0x00000007080a7223 */ /* 0x000fc400000000ff */
[----:B------:R-:W-:-:S04]  /*0a00*/  FFMA R9, R8, R9, R12 ;  /* 0x0000000908097223 */ /* 0x000fc8000000000c */
[----:B------:R-:W-:-:S04]  /*0a10*/  FFMA R27, R10, R9, R7 ;  /* 0x000000090a1b7223 */ /* 0x000fc80000000007 */
[----:B------:R-:W-:Y:S02]  /*0a20*/  @P1 FADD R27, RZ, -R27 ;  /* 0x8000001bff1b1221 */ /* 0x000fe40000000000 */
[----:B------:R-:W-:Y:S05]  /*0a30*/  @!P0 BRA `(.L_x_6) ;  /* 0x0000000000cc8947 */ /* 0x000fea0003800000 */
[----:B------:R-:W-:-:S13]  /*0a40*/  FSETP.NEU.AND P0, PT, |R11|, +INF , PT ;  /* 0x7f8000000b00780b */ /* 0x000fda0003f0d200 */
[----:B------:R-:W-:Y:S01]  /*0a50*/  @!P0 FMUL R18, RZ, R11 ;  /* 0x0000000bff128220 */ /* 0x000fe20000400000 */
[----:B------:R-:W-:Y:S01]  /*0a60*/  @!P0 IMAD.MOV.U32 R19, RZ, RZ, RZ ;  /* 0x000000ffff138224 */ /* 0x000fe200078e00ff */
[----:B------:R-:W-:Y:S06]  /*0a70*/  @!P0 BRA `(.L_x_6) ;  /* 0x0000000000bc8947 */ /* 0x000fec0003800000 */
[----:B------:R-:W1:Y:S01]  /*0a80*/  LDC.64 R8, c[0x4][RZ] ;  /* 0x01000000ff087b82 */ /* 0x000e620000000a00 */
[----:B------:R-:W-:Y:S02]  /*0a90*/  IMAD.SHL.U32 R10, R11, 0x100, RZ ;  /* 0x000001000b0a7824 */ /* 0x000fe400078e00ff */
[----:B------:R-:W-:Y:S02]  /*0aa0*/  HFMA2 R12, -RZ, RZ, 0, 0 ;  /* 0x00000000ff0c7431 */ /* 0x000fe400000001ff */
[----:B------:R-:W-:Y:S01]  /*0ab0*/  IMAD.MOV.U32 R7, RZ, RZ, RZ ;  /* 0x000000ffff077224 */ /* 0x000fe200078e00ff */
[----:B------:R-:W-:Y:S01]  /*0ac0*/  UMOV UR4, URZ ;  /* 0x000000ff00047c82 */ /* 0x000fe20008000000 */
[----:B------:R-:W-:-:S07]  /*0ad0*/  LOP3.LUT R23, R10, 0x80000000, RZ, 0xfc, !PT ;  /* 0x800000000a177812 */ /* 0x000fce00078efcff */
.L_x_7:
[----:B-1----:R-:W-:-:S05]  /*0ae0*/  IMAD.WIDE.U32 R18, R7, 0x4, R8 ;  /* 0x0000000407127825 */ /* 0x002fca00078e0008 */
[----:B---3--:R-:W3:Y:S01]  /*0af0*/  LDG.E.CONSTANT R14, desc[UR8][R18.64] ;  /* 0x00000008120e7981 */ /* 0x008ee2000c1e9900 */
[C---:B------:R-:W-:Y:S02]  /*0b00*/  IMAD R10, R7.reuse, 0x4, R1 ;  /* 0x00000004070a7824 */ /* 0x040fe400078e0201 */
[----:B------:R-:W-:-:S05]  /*0b10*/  VIADD R7, R7, 0x1 ;  /* 0x0000000107077836 */ /* 0x000fca0000000000 */
[----:B------:R-:W-:Y:S01]  /*0b20*/  ISETP.NE.AND P0, PT, R7, 0x6, PT ;  /* 0x000000060700780c */ /* 0x000fe20003f05270 */
[----:B---3--:R-:W-:-:S03]  /*0b30*/  IMAD.WIDE.U32 R14, R14, R23, RZ ;  /* 0x000000170e0e7225 */ /* 0x008fc600078e00ff */
[----:B------:R-:W-:-:S04]  /*0b40*/  IADD3 R21, P1, PT, R14, R12, RZ ;  /* 0x0000000c0e157210 */ /* 0x000fc80007f3e0ff */
[----:B------:R-:W-:Y:S01]  /*0b50*/  IADD3.X R12, PT, PT, R15, UR4, RZ, P1, !PT ;  /* 0x000000040f0c7c10 */ /* 0x000fe20008ffe4ff */
[----:B------:R3:W-:Y:S04]  /*0b60*/  STL [R10], R21 ;  /* 0x000000150a007387 */ /* 0x0007e80000100800 */
[----:B------:R-:W-:Y:S05]  /*0b70*/  @P0 BRA `(.L_x_7) ;  /* 0xfffffffc00d80947 */ /* 0x000fea000383ffff */
[----:B---3--:R-:W-:Y:S01]  /*0b80*/  SHF.R.U32.HI R10, RZ, 0x17, R11 ;  /* 0x00000017ff0a7819 */ /* 0x008fe2000001160b */
        /* <DEDUP_REMOVED lines=11> */
[----:B------:R-:W-:Y:S01]  /*0c40*/  UMOV UR5, 0x3bf921fb ;  /* 0x3bf921fb00057882 */ /* 0x000fe20000000000 */
[----:B------:R-:W-:-:S02]  /*0c50*/  ISETP.GE.AND P1, PT, R11, RZ, PT ;  /* 0x000000ff0b00720c */ /* 0x000fc40003f26270 */
[-C--:B---3--:R-:W-:Y:S02]  /*0c60*/  @P0 SHF.L.W.U32.HI R7, R8, R10.reuse, R7 ;  /* 0x0000000a08070219 */ /* 0x088fe40000010e07 */
[----:B----4-:R-:W-:-:S04]  /*0c70*/  @P0 SHF.L.W.U32.HI R8, R9, R10, R8 ;  /* 0x0000000a09080219 */ /* 0x010fc80000010e08 */
[C-C-:B------:R-:W-:Y:S02]  /*0c80*/  SHF.L.W.U32.HI R10, R8.reuse, 0x2, R7.reuse ;  /* 0x00000002080a7819 */ /* 0x140fe40000010e07 */
[----:B------:R-:W-:Y:S02]  /*0c90*/  SHF.L.U32 R8, R8, 0x2, RZ ;  /* 0x0000000208087819 */ /* 0x000fe400000006ff */
[----:B------:R-:W-:Y:S02]  /*0ca0*/  SHF.R.S32.HI R9, RZ, 0x1f, R10 ;  /* 0x0000001fff097819 */ /* 0x000fe4000001140a */
[----:B------:R-:W-:Y:S02]  /*0cb0*/  SHF.R.U32.HI R7, RZ, 0x1e, R7 ;  /* 0x0000001eff077819 */ /* 0x000fe40000011607 */
[C---:B------:R-:W-:Y:S02]  /*0cc0*/  LOP3.LUT R8, R9.reuse, R8, RZ, 0x3c, !PT ;  /* 0x0000000809087212 */ /* 0x040fe400078e3cff */
[----:B------:R-:W-:-:S02]  /*0cd0*/  LOP3.LUT R9, R9, R10, RZ, 0x3c, !PT ;  /* 0x0000000a09097212 */ /* 0x000fc400078e3cff */
[C---:B------:R-:W-:Y:S02]  /*0ce0*/  LEA.HI R19, R10.reuse, R7, RZ, 0x1 ;  /* 0x000000070a137211 */ /* 0x040fe400078f08ff */
[----:B------:R-:W-:Y:S02]  /*0cf0*/  LOP3.LUT R11, R10, R11, RZ, 0x3c, !PT ;  /* 0x0000000b0a0b7212 */ /* 0x000fe400078e3cff */
[----:B------:R-:W3:Y:S01]  /*0d00*/  I2F.F64.S64 R8, R8 ;  /* 0x0000000800087312 */ /* 0x000ee20000301c00 */
[----:B------:R-:W-:Y:S01]  /*0d10*/  IMAD.MOV R7, RZ, RZ, -R19 ;  /* 0x000000ffff077224 */ /* 0x000fe200078e0a13 */
[----:B------:R-:W-:-:S03]  /*0d20*/  ISETP.GE.AND P0, PT, R11, RZ, PT ;  /* 0x000000ff0b00720c */ /* 0x000fc60003f06270 */
[----:B------:R-:W-:Y:S01]  /*0d30*/  @!P1 IMAD.MOV.U32 R19, RZ, RZ, R7 ;  /* 0x000000ffff139224 */ /* 0x000fe200078e0007 */
[----:B---3--:R-:W-:-:S10]  /*0d40*/  DMUL R14, R8, UR4 ;  /* 0x00000004080e7c28 */ /* 0x008fd40008000000 */
[----:B------:R-:W3:Y:S02]  /*0d50*/  F2F.F32.F64 R14, R14 ;  /* 0x0000000e000e7310 */ /* 0x000ee40000301000 */
[----:B-1-3--:R-:W-:-:S07]  /*0d60*/  FSEL R18, -R14, R14, !P0 ;  /* 0x0000000e0e127208 */ /* 0x00afce0004000100 */
.L_x_6:
[----:B------:R-:W-:Y:S05]  /*0d70*/  BSYNC.RECONVERGENT B0 ;  /* 0x0000000000007941 */ /* 0x000fea0003800200 */
.L_x_5:
[----:B------:R-:W-:Y:S01]  /*0d80*/  FMUL R8, R18, R18 ;  /* 0x0000001212087220 */ /* 0x000fe20000400000 */
[C---:B------:R-:W-:Y:S01]  /*0d90*/  LOP3.LUT R7, R19.reuse, 0x1, RZ, 0xc0, !PT ;  /* 0x0000000113077812 */ /* 0x040fe200078ec0ff */
[----:B------:R-:W-:Y:S01]  /*0da0*/  BSSY.RECONVERGENT B0, `(.L_x_8) ;  /* 0x0000026000007945 */ /* 0x000fe20003800200 */
[----:B------:R-:W-:Y:S01]  /*0db0*/  LOP3.LUT P1, RZ, R19, 0x2, RZ, 0xc0, !PT ;  /* 0x0000000213ff7812 */ /* 0x000fe2000782c0ff */
[----:B------:R-:W-:Y:S01]  /*0dc0*/  FFMA R16, R8, R16, -0.0013887860113754868507 ;  /* 0xbab607ed08107423 */ /* 0x000fe20000000010 */
[----:B------:R-:W-:-:S04]  /*0dd0*/  ISETP.NE.U32.AND P0, PT, R7, 0x1, PT ;  /* 0x000000010700780c */ /* 0x000fc80003f05070 */
[----:B------:R-:W-:Y:S02]  /*0de0*/  FSEL R17, R17, 0.041666727513074874878, P0 ;  /* 0x3d2aaabb11117808 */ /* 0x000fe40000000000 */
[----:B------:R-:W-:Y:S02]  /*0df0*/  FSEL R9, R16, -0.00019574658654164522886, !P0 ;  /* 0xb94d415310097808 */ /* 0x000fe40004000000 */
[----:B------:R-:W-:Y:S02]  /*0e00*/  FSEL R7, R18, 1, P0 ;  /* 0x3f80000012077808 */ /* 0x000fe40000000000 */
[----:B------:R-:W-:Y:S01]  /*0e10*/  FSEL R12, -R13, -0.4999999701976776123, P0 ;  /* 0xbeffffff0d0c7808 */ /* 0x000fe20000000100 */
[C---:B------:R-:W-:Y:S02]  /*0e20*/  FFMA R9, R8.reuse, R9, R17 ;  /* 0x0000000908097223 */ /* 0x040fe40000000011 */
[C---:B------:R-:W-:Y:S02]  /*0e30*/  FFMA R10, R8.reuse, R7, RZ ;  /* 0x00000007080a7223 */ /* 0x040fe400000000ff */
[----:B------:R-:W-:-:S04]  /*0e40*/  FFMA R9, R8, R9, R12 ;  /* 0x0000000908097223 */ /* 0x000fc8000000000c */
[----:B------:R-:W-:Y:S01]  /*0e50*/  FFMA R7, R10, R9, R7 ;  /* 0x000000090a077223 */ /* 0x000fe20000000007 */
[----:B------:R-:W-:-:S03]  /*0e60*/  IMAD.MOV.U32 R10, RZ, RZ, 0x1 ;  /* 0x00000001ff0a7424 */ /* 0x000fc600078e00ff */
[----:B------:R-:W-:-:S04]  /*0e70*/  @P1 FADD R7, RZ, -R7 ;  /* 0x80000007ff071221 */ /* 0x000fc80000000000 */
[----:B------:R-:W-:-:S04]  /*0e80*/  FMUL R9, R5, R7 ;  /* 0x0000000705097220 */ /* 0x000fc80000400000 */
[----:B0-----:R-:W-:-:S04]  /*0e90*/  FFMA R16, R4, R27, -R9 ;  /* 0x0000001b04107223 */ /* 0x001fc80000000809 */
[----:B------:R-:W0:Y:S02]  /*0ea0*/  F2F.F64.F32 R8, R16 ;  /* 0x0000001000087310 */ /* 0x000e240000201800 */
[----:B0-----:R-:W-:-:S06]  /*0eb0*/  DADD R8, -R8, 62 ;  /* 0x404f000008087429 */ /* 0x001fcc0000000100 */
[----:B------:R-:W0:Y:S02]  /*0ec0*/  MUFU.RCP64H R11, R9 ;  /* 0x00000009000b7308 */ /* 0x000e240000001800 */
[----:B0-----:R-:W-:-:S08]  /*0ed0*/  DFMA R12, -R8, R10, 1 ;  /* 0x3ff00000080c742b */ /* 0x001fd0000000010a */
[----:B------:R-:W-:-:S08]  /*0ee0*/  DFMA R12, R12, R12, R12 ;  /* 0x0000000c0c0c722b */ /* 0x000fd0000000000c */
[----:B------:R-:W-:-:S08]  /*0ef0*/  DFMA R12, R10, R12, R10 ;  /* 0x0000000c0a0c722b */ /* 0x000fd0000000000a */
[----:B------:R-:W-:-:S08]  /*0f00*/  DFMA R10, -R8, R12, 1 ;  /* 0x3ff00000080a742b */ /* 0x000fd0000000010c */
[----:B------:R-:W-:-:S08]  /*0f10*/  DFMA R10, R12, R10, R12 ;  /* 0x0000000a0c0a722b */ /* 0x000fd0000000000c */
[----:B------:R-:W-:-:S08]  /*0f20*/  DMUL R12, R10, 62 ;  /* 0x404f00000a0c7828 */ /* 0x000fd00000000000 */
[----:B------:R-:W-:-:S08]  /*0f30*/  DFMA R14, -R8, R12, 62 ;  /* 0x404f0000080e742b */ /* 0x000fd0000000010c */
[----:B------:R-:W-:-:S10]  /*0f40*/  DFMA R10, R10, R14, R12 ;  /* 0x0000000e0a0a722b */ /* 0x000fd4000000000c */
[----:B------:R-:W-:-:S05]  /*0f50*/  FFMA R12, RZ, R9, R11 ;  /* 0x00000009ff0c7223 */ /* 0x000fca000000000b */
[----:B------:R-:W-:Y:S01]  /*0f60*/  FSETP.GT.AND P0, PT, |R12|, 1.469367938527859385e-39, PT ;  /* 0x001000000c00780b */ /* 0x000fe20003f04200 */
[----:B------:R-:W-:-:S04]  /*0f70*/  FMUL R12, R4, R7 ;  /* 0x00000007040c7220 */ /* 0x000fc80000400000 */
[----:B------:R-:W-:-:S08]  /*0f80*/  FFMA R27, R5, R27, R12 ;  /* 0x0000001b051b7223 */ /* 0x000fd0000000000c */
[----:B------:R-:W-:Y:S05]  /*0f90*/  @P0 BRA `(.L_x_9) ;  /* 0x0000000000180947 */ /* 0x000fea0003800000 */
[----:B------:R-:W-:Y:S01]  /*0fa0*/  IMAD.MOV.U32 R12, RZ, RZ, R8 ;  /* 0x000000ffff0c7224 */ /* 0x000fe200078e0008 */
[----:B------:R-:W-:Y:S01]  /*0fb0*/  MOV R13, R9 ;  /* 0x00000009000d7202 */ /* 0x000fe20000000f00 */
[----:B------:R-:W-:Y:S01]  /*0fc0*/  IMAD.MOV.U32 R14, RZ, RZ, RZ ;  /* 0x000000ffff0e7224 */ /* 0x000fe200078e00ff */
[----:B------:R-:W-:Y:S01]  /*0fd0*/  MOV R8, 0x1000 ;  /* 0x0000100000087802 */ /* 0x000fe20000000f00 */
[----:B------:R-:W-:-:S07]  /*0fe0*/  IMAD.MOV.U32 R15, RZ, RZ, 0x404f0000 ;  /* 0x404f0000ff0f7424 */ /* 0x000fce00078e00ff */
[----:B--2---:R-:W-:Y:S05]  /*0ff0*/  CALL.REL.NOINC `($__internal_0_$__cuda_sm20_div_rn_f64_full) ;  /* 0x0000000800907944 */ /* 0x004fea0003c00000 */
.L_x_9:
[----:B------:R-:W-:Y:S05]  /*1000*/  BSYNC.RECONVERGENT B0 ;  /* 0x0000000000007941 */ /* 0x000fea0003800200 */
.L_x_8:
[----:B------:R-:W0:Y:S01]  /*1010*/  MUFU.RCP64H R13, 0.014491565525531768799 ;  /* 0x3f8dadc1000d7908 */ /* 0x000e220000001800 */
[----:B------:R-:W-:Y:S01]  /*1020*/  IMAD.MOV.U32 R8, RZ, RZ, 0x1968f613 ;  /* 0x1968f613ff087424 */ /* 0x000fe200078e00ff */
[----:B------:R-:W-:Y:S01]  /*1030*/  MOV R12, 0x1 ;  /* 0x00000001000c7802 */ /* 0x000fe20000000f00 */
[----:B------:R-:W-:Y:S01]  /*1040*/  IMAD.MOV.U32 R9, RZ, RZ, 0x3f8dadc1 ;  /* 0x3f8dadc1ff097424 */ /* 0x000fe200078e00ff */
[----:B------:R-:W-:Y:S04]  /*1050*/  BSSY.RECONVERGENT B0, `(.L_x_10) ;  /* 0x000001a000007945 */ /* 0x000fe80003800200 */
[----:B------:R-:W1:Y:S01]  /*1060*/  F2F.F32.F64 R10, R10 ;  /* 0x0000000a000a7310 */ /* 0x000e620000301000 */
[----:B0-----:R-:W-:Y:S01]  /*1070*/  DFMA R14, R12, -R8, 1 ;  /* 0x3ff000000c0e742b */ /* 0x001fe20000000808 */
[----:B-1----:R-:W-:-:S07]  /*1080*/  FMUL R27, R27, R10 ;  /* 0x0000000a1b1b7220 */ /* 0x002fce0000400000 */
[----:B------:R-:W-:-:S08]  /*1090*/  DFMA R14, R14, R14, R14 ;  /* 0x0000000e0e0e722b */ /* 0x000fd0000000000e */
[----:B------:R-:W-:Y:S01]  /*10a0*/  DFMA R14, R12, R14, R12 ;  /* 0x0000000e0c0e722b */ /* 0x000fe2000000000c */
[----:B--2---:R-:W-:-:S07]  /*10b0*/  FMUL R12, R3, -R10 ;  /* 0x8000000a030c7220 */ /* 0x004fce0000400000 */
[C---:B------:R-:W-:Y:S01]  /*10c0*/  DFMA R16, R14.reuse, -R8, 1 ;  /* 0x3ff000000e10742b */ /* 0x040fe20000000808 */
[----:B------:R-:W0:Y:S07]  /*10d0*/  F2F.F64.F32 R12, R12 ;  /* 0x0000000c000c7310 */ /* 0x000e2e0000201800 */
[----:B------:R-:W-:-:S08]  /*10e0*/  DFMA R16, R14, R16, R14 ;  /* 0x000000100e10722b */ /* 0x000fd0000000000e */
[----:B0-----:R-:W-:Y:S01]  /*10f0*/  DMUL R14, R12, R16 ;  /* 0x000000100c0e7228 */ /* 0x001fe20000000000 */
[----:B------:R-:W-:-:S07]  /*1100*/  FSETP.GEU.AND P1, PT, |R13|, 6.5827683646048100446e-37, PT ;  /* 0x036000000d00780b */ /* 0x000fce0003f2e200 */
[----:B------:R-:W-:-:S08]  /*1110*/  DFMA R8, R14, -R8, R12 ;  /* 0x800000080e08722b */ /* 0x000fd0000000000c */
[----:B------:R-:W-:-:S10]  /*1120*/  DFMA R8, R16, R8, R14 ;  /* 0x000000081008722b */ /* 0x000fd4000000000e */
[----:B------:R-:W-:-:S05]  /*1130*/  FFMA R7, RZ, 1.1068650484085083008, R9 ;  /* 0x3f8dadc1ff077823 */ /* 0x000fca0000000009 */
[----:B------:R-:W-:Y:S01]  /*1140*/  FSETP.GT.AND P0, PT, |R7|, 1.469367938527859385e-39, PT ;  /* 0x001000000700780b */ /* 0x000fe20003f04200 */
[----:B------:R-:W-:-:S12]  /*1150*/  FMUL R7, R10, R10 ;  /* 0x0000000a0a077220 */ /* 0x000fd80000400000 */
[----:B------:R-:W-:Y:S05]  /*1160*/  @P0 BRA P1, `(.L_x_11) ;  /* 0x0000000000200947 */ /* 0x000fea0000800000 */
[----:B------:R-:W-:Y:S01]  /*1170*/  IMAD.MOV.U32 R14, RZ, RZ, R12 ;  /* 0x000000ffff0e7224 */ /* 0x000fe200078e000c */
[----:B------:R-:W-:Y:S01]  /*1180*/  MOV R8, 0x11d0 ;  /* 0x000011d000087802 */ /* 0x000fe20000000f00 */
[----:B------:R-:W-:Y:S02]  /*1190*/  IMAD.MOV.U32 R15, RZ, RZ, R13 ;  /* 0x000000ffff0f7224 */ /* 0x000fe400078e000d */
[----:B------:R-:W-:Y:S02]  /*11a0*/  IMAD.MOV.U32 R12, RZ, RZ, 0x1968f613 ;  /* 0x1968f613ff0c7424 */ /* 0x000fe400078e00ff */
[----:B------:R-:W-:-:S07]  /*11b0*/  IMAD.MOV.U32 R13, RZ, RZ, 0x3f8dadc1 ;  /* 0x3f8dadc1ff0d7424 */ /* 0x000fce00078e00ff */
[----:B------:R-:W-:Y:S05]  /*11c0*/  CALL.REL.NOINC `($__internal_0_$__cuda_sm20_div_rn_f64_full) ;  /* 0x00000008001c7944 */ /* 0x000fea0003c00000 */
[----:B------:R-:W-:Y:S01]  /*11d0*/  MOV R8, R10 ;  /* 0x0000000a00087202 */ /* 0x000fe20000000f00 */
[----:B------:R-:W-:-:S07]  /*11e0*/  IMAD.MOV.U32 R9, RZ, RZ, R11 ;  /* 0x000000ffff097224 */ /* 0x000fce00078e000b */
.L_x_11:
[----:B------:R-:W-:Y:S05]  /*11f0*/  BSYNC.RECONVERGENT B0 ;  /* 0x0000000000007941 */ /* 0x000fea0003800200 */
.L_x_10:
[----:B------:R-:W0:Y:S01]  /*1200*/  MUFU.RCP64H R11, 0.014491565525531768799 ;  /* 0x3f8dadc1000b7908 */ /* 0x000e220000001800 */
[----:B------:R-:W-:Y:S01]  /*1210*/  IMAD.MOV.U32 R12, RZ, RZ, 0x1968f613 ;  /* 0x1968f613ff0c7424 */ /* 0x000fe200078e00ff */
[----:B------:R-:W-:Y:S01]  /*1220*/  BSSY.RECONVERGENT B0, `(.L_x_12) ;  /* 0x000001d000007945 */ /* 0x000fe20003800200 */
[----:B------:R-:W-:Y:S02]  /*1230*/  IMAD.MOV.U32 R13, RZ, RZ, 0x3f8dadc1 ;  /* 0x3f8dadc1ff0d7424 */ /* 0x000fe400078e00ff */
[----:B------:R-:W-:-:S06]  /*1240*/  IMAD.MOV.U32 R10, RZ, RZ, 0x1 ;  /* 0x00000001ff0a7424 */ /* 0x000fcc00078e00ff */
[----:B0-----:R-:W-:-:S08]  /*1250*/  DFMA R14, R10, -R12, 1 ;  /* 0x3ff000000a0e742b */ /* 0x001fd0000000080c */
[----:B------:R-:W-:-:S08]  /*1260*/  DFMA R14, R14, R14, R14 ;  /* 0x0000000e0e0e722b */ /* 0x000fd0000000000e */
[----:B------:R-:W-:Y:S01]  /*1270*/  DFMA R14, R10, R14, R10 ;  /* 0x0000000e0a0e722b */ /* 0x000fe2000000000a */
[----:B------:R-:W0:Y:S07]  /*1280*/  F2F.F64.F32 R10, R27 ;  /* 0x0000001b000a7310 */ /* 0x000e2e0000201800 */
[----:B------:R-:W-:-:S08]  /*1290*/  DFMA R16, R14, -R12, 1 ;  /* 0x3ff000000e10742b */ /* 0x000fd0000000080c */
[----:B------:R-:W-:Y:S01]  /*12a0*/  DFMA R14, R14, R16, R14 ;  /* 0x000000100e0e722b */ /* 0x000fe2000000000e */
[----:B0-----:R-:W-:Y:S01]  /*12b0*/  FSETP.GEU.AND P1, PT, |R11|, 6.5827683646048100446e-37, PT ;  /* 0x036000000b00780b */ /* 0x001fe20003f2e200 */
[----:B------:R-:W-:-:S06]  /*12c0*/  DADD R16, RZ, R8 ;  /* 0x00000000ff107229 */ /* 0x000fcc0000000008 */
[----:B------:R-:W-:-:S04]  /*12d0*/  DMUL R8, R14, R10 ;  /* 0x0000000a0e087228 */ /* 0x000fc80000000000 */
[----:B------:R-:W0:Y:S04]  /*12e0*/  F2F.F32.F64 R16, R16 ;  /* 0x0000001000107310 */ /* 0x000e280000301000 */
[----:B------:R-:W-:-:S08]  /*12f0*/  DFMA R12, R8, -R12, R10 ;  /* 0x8000000c080c722b */ /* 0x000fd0000000000a */
[----:B------:R-:W-:Y:S01]  /*1300*/  DFMA R8, R14, R12, R8 ;  /* 0x0000000c0e08722b */ /* 0x000fe20000000008 */
[----:B0-----:R-:W0:Y:S09]  /*1310*/  F2I.FLOOR.NTZ R25, R16 ;  /* 0x0000001000197305 */ /* 0x001e320000207100 */
[----:B------:R-:W-:-:S05]  /*1320*/  FFMA R12, RZ, 1.1068650484085083008, R9 ;  /* 0x3f8dadc1ff0c7823 */ /* 0x000fca0000000009 */
[----:B------:R-:W-:Y:S02]  /*1330*/  FSETP.GT.AND P0, PT, |R12|, 1.469367938527859385e-39, PT ;  /* 0x001000000c00780b */ /* 0x000fe40003f04200 */
[----:B0-----:R-:W-:-:S05]  /*1340*/  I2FP.F32.S32 R27, R25 ;  /* 0x00000019001b7245 */ /* 0x001fca0000201400 */
[----:B------:R-:W-:-:S06]  /*1350*/  FADD R27, R16, -R27 ;  /* 0x8000001b101b7221 */ /* 0x000fcc0000000000 */
[----:B------:R-:W-:Y:S05]  /*1360*/  @P0 BRA P1, `(.L_x_13) ;  /* 0x0000000000200947 */ /* 0x000fea0000800000 */
[----:B------:R-:W-:Y:S01]  /*1370*/  MOV R14, R10 ;  /* 0x0000000a000e7202 */ /* 0x000fe20000000f00 */
[----:B------:R-:W-:Y:S01]  /*1380*/  IMAD.MOV.U32 R15, RZ, RZ, R11 ;  /* 0x000000ffff0f7224 */ /* 0x000fe200078e000b */
[----:B------:R-:W-:Y:S01]  /*1390*/  MOV R8, 0x13d0 ;  /* 0x000013d000087802 */ /* 0x000fe20000000f00 */
[----:B------:R-:W-:Y:S02]  /*13a0*/  IMAD.MOV.U32 R12, RZ, RZ, 0x1968f613 ;  /* 0x1968f613ff0c7424 */ /* 0x000fe400078e00ff */
[----:B------:R-:W-:-:S07]  /*13b0*/  IMAD.MOV.U32 R13, RZ, RZ, 0x3f8dadc1 ;  /* 0x3f8dadc1ff0d7424 */ /* 0x000fce00078e00ff */
[----:B------:R-:W-:Y:S05]  /*13c0*/  CALL.REL.NOINC `($__internal_0_$__cuda_sm20_div_rn_f64_full) ;  /* 0x00000004009c7944 */ /* 0x000fea0003c00000 */
[----:B------:R-:W-:Y:S01]  /*13d0*/  IMAD.MOV.U32 R8, RZ, RZ, R10 ;  /* 0x000000ffff087224 */ /* 0x000fe200078e000a */
[----:B------:R-:W-:-:S07]  /*13e0*/  MOV R9, R11 ;  /* 0x0000000b00097202 */ /* 0x000fce0000000f00 */
.L_x_13:
[----:B------:R-:W-:Y:S05]  /*13f0*/  BSYNC.RECONVERGENT B0 ;  /* 0x0000000000007941 */ /* 0x000fea0003800200 */
.L_x_12:
[----:B------:R-:W-:Y:S01]  /*1400*/  DADD R12, R8, 100 ;  /* 0x40590000080c7429 */ /* 0x000fe20000000000 */
[----:B------:R-:W0:Y:S01]  /*1410*/  LDC R15, c[0x0][0x3a0] ;  /* 0x0000e800ff0f7b82 */ /* 0x000e220000000800 */
[----:B------:R-:W-:Y:S01]  /*1420*/  VIMNMX.RELU R25, PT, PT, R25, 0xc6, PT ;  /* 0x000000c619197848 */ /* 0x000fe20003fe1100 */
[----:B------:R-:W1:Y:S06]  /*1430*/  LDCU UR4, c[0x0][0x394] ;  /* 0x00007280ff0477ac */ /* 0x000e6c0008000800 */
[----:B------:R-:W2:Y:S01]  /*1440*/  LDC.64 R8, c[0x0][0x380] ;  /* 0x0000e000ff087b82 */ /* 0x000ea20000000a00 */
[----:B------:R-:W3:Y:S08]  /*1450*/  F2F.F32.F64 R12, R12 ;  /* 0x0000000c000c7310 */ /* 0x000ef00000301000 */
[----:B---3--:R-:W3:Y:S02]  /*1460*/  F2I.FLOOR.NTZ R14, R12 ;  /* 0x0000000c000e7305 */ /* 0x008ee40000207100 */
[----:B---3--:R-:W-:-:S05]  /*1470*/  VIMNMX.RELU R11, PT, PT, R14, 0xfe, PT ;  /* 0x000000fe0e0b7848 */ /* 0x008fca0003fe1100 */
[----:B------:R-:W-:-:S04]  /*1480*/  IMAD R10, R0, UR6, R11 ;  /* 0x00000006000a7c24 */ /* 0x000fc8000f8e020b */
[----:B0-----:R-:W-:-:S04]  /*1490*/  IMAD R11, R25, R15, R10 ;  /* 0x0000000f190b7224 */ /* 0x001fc800078e020a */
[----:B--2---:R-:W-:-:S05]  /*14a0*/  IMAD.WIDE R10, R11, 0x4, R8 ;  /* 0x000000040b0a7825 */ /* 0x004fca00078e0208 */
[----:B------:R-:W2:Y:S01]  /*14b0*/  LDG.E R18, desc[UR8][R10.64+0x4] ;  /* 0x000004080a127981 */ /* 0x000ea2000c1e1900 */
[----:B------:R-:W-:-:S03]  /*14c0*/  IMAD.WIDE R8, R15, 0x4, R10 ;  /* 0x000000040f087825 */ /* 0x000fc600078e020a */
[----:B------:R-:W3:Y:S04]  /*14d0*/  LDG.E R15, desc[UR8][R10.64] ;  /* 0x000000080a0f7981 */ /* 0x000ee8000c1e1900 */
[----:B------:R-:W4:Y:S04]  /*14e0*/  LDG.E R17, desc[UR8][R8.64] ;  /* 0x0000000808117981 */ /* 0x000f28000c1e1900 */
[----:B------:R-:W5:Y:S01]  /*14f0*/  LDG.E R19, desc[UR8][R8.64+0x4] ;  /* 0x0000040808137981 */ /* 0x000f62000c1e1900 */
[----:B------:R-:W-:-:S05]  /*1500*/  I2FP.F32.S32 R13, R14 ;  /* 0x0000000e000d7245 */ /* 0x000fca0000201400 */
[----:B------:R-:W-:-:S04]  /*1510*/  FADD R12, R12, -R13 ;  /* 0x8000000d0c0c7221 */ /* 0x000fc80000000000 */
[----:B------:R-:W-:Y:S01]  /*1520*/  FADD R14, -R12, 1 ;  /* 0x3f8000000c0e7421 */ /* 0x000fe20000000100 */
[----:B------:R-:W-:-:S03]  /*1530*/  FADD R13, -R27, 1 ;  /* 0x3f8000001b0d7421 */ /* 0x000fc60000000100 */
[-C--:B------:R-:W-:Y:S01]  /*1540*/  FMUL R16, R27, R14.reuse ;  /* 0x0000000e1b107220 */ /* 0x080fe20000400000 */
[----:B------:R-:W-:Y:S01]  /*1550*/  FMUL R14, R13, R14 ;  /* 0x0000000e0d0e7220 */ /* 0x000fe20000400000 */
[----:B------:R-:W-:Y:S01]  /*1560*/  UIADD3 UR6, UPT, UPT, UR6, 0x1, URZ ;  /* 0x0000000106067890 */ /* 0x000fe2000fffe0ff */
[----:B------:R-:W-:-:S03]  /*1570*/  FMUL R13, R12, R13 ;  /* 0x0000000d0c0d7220 */ /* 0x000fc60000400000 */
[----:B-1----:R-:W-:Y:S01]  /*1580*/  UISETP.NE.AND UP0, UPT, UR6, UR4, UPT ;  /* 0x000000040600728c */ /* 0x002fe2000bf05270 */
[----:B------:R-:W-:Y:S01]  /*1590*/  FMUL R12, R27, R12 ;  /* 0x0000000c1b0c7220 */ /* 0x000fe20000400000 */
[----:B----4-:R-:W-:-:S04]  /*15a0*/  FMUL R17, R16, R17 ;  /* 0x0000001110117220 */ /* 0x010fc80000400000 */
[----:B---3--:R-:W-:-:S04]  /*15b0*/  FFMA R14, R14, R15, R17 ;  /* 0x0000000f0e0e7223 */ /* 0x008fc80000000011 */
[----:B--2---:R-:W-:-:S04]  /*15c0*/  FFMA R13, R13, R18, R14 ;  /* 0x000000120d0d7223 */ /* 0x004fc8000000000e */
[----:B-----5:R-:W-:-:S04]  /*15d0*/  FFMA R12, R12, R19, R13 ;  /* 0x000000130c0c7223 */ /* 0x020fc8000000000d */
[----:B------:R-:W-:Y:S01]  /*15e0*/  FFMA R2, R7, R12, R2 ;  /* 0x0000000c07027223 */ /* 0x000fe20000000002 */
[----:B------:R-:W-:Y:S06]  /*15f0*/  BRA.U UP0, `(.L_x_14) ;  /* 0xffffffed00347547 */ /* 0x000fec000b83ffff */
[----:B------:R-:W-:Y:S01]  /*1600*/  FMUL R2, R2, 4 ;  /* 0x4080000002027820 */ /* 0x000fe20000400000 */
[----:B------:R-:W-:Y:S01]  /*1610*/  UMOV UR4, 0x54442d18 ;  /* 0x54442d1800047882 */ /* 0x000fe20000000000 */
[----:B------:R-:W-:Y:S02]  /*1620*/  UMOV UR5, 0x400921fb ;  /* 0x400921fb00057882 */ /* 0x000fe40000000000 */
[----:B------:R-:W0:Y:S02]  /*1630*/  F2F.F64.F32 R14, R2 ;  /* 0x00000002000e7310 */ /* 0x000e240000201800 */
[----:B0-----:R-:W-:-:S11]  /*1640*/  DMUL R14, R14, UR4 ;  /* 0x000000040e0e7c28 */ /* 0x001fd60008000000 */
.L_x_0:
[----:B------:R-:W0:Y:S01]  /*1650*/  MUFU.RCP64H R3, 300 ;  /* 0x4072c00000037908 */ /* 0x000e220000001800 */
[----:B------:R-:W-:Y:S01]  /*1660*/  IMAD.MOV.U32 R8, RZ, RZ, 0x0 ;  /* 0x00000000ff087424 */ /* 0x000fe200078e00ff */
[----:B------:R-:W-:Y:S01]  /*1670*/  FSETP.GEU.AND P1, PT, |R15|, 6.5827683646048100446e-37, PT ;  /* 0x036000000f00780b */ /* 0x000fe20003f2e200 */
[----:B------:R-:W-:Y:S01]  /*1680*/  IMAD.MOV.U32 R9, RZ, RZ, 0x4072c000 ;  /* 0x4072c000ff097424 */ /* 0x000fe200078e00ff */
[----:B------:R-:W-:Y:S01]  /*1690*/  BSSY.RECONVERGENT B0, `(.L_x_15) ;  /* 0x0000013000007945 */ /* 0x000fe20003800200 */
[----:B------:R-:W-:-:S06]  /*16a0*/  IMAD.MOV.U32 R2, RZ, RZ, 0x1 ;  /* 0x00000001ff027424 */ /* 0x000fcc00078e00ff */
[----:B0-----:R-:W-:-:S08]  /*16b0*/  DFMA R4, R2, -R8, 1 ;  /* 0x3ff000000204742b */ /* 0x001fd00000000808 */
[----:B------:R-:W-:-:S08]  /*16c0*/  DFMA R4, R4, R4, R4 ;  /* 0x000000040404722b */ /* 0x000fd00000000004 */
[----:B------:R-:W-:-:S08]  /*16d0*/  DFMA R4, R2, R4, R2 ;  /* 0x000000040204722b */ /* 0x000fd00000000002 */
[----:B------:R-:W-:-:S08]  /*16e0*/  DFMA R2, R4, -R8, 1 ;  /* 0x3ff000000402742b */ /* 0x000fd00000000808 */
[----:B------:R-:W-:-:S08]  /*16f0*/  DFMA R2, R4, R2, R4 ;  /* 0x000000020402722b */ /* 0x000fd00000000004 */
[----:B------:R-:W-:-:S08]  /*1700*/  DMUL R4, R2, R14 ;  /* 0x0000000e02047228 */ /* 0x000fd00000000000 */
[----:B------:R-:W-:-:S08]  /*1710*/  DFMA R8, R4, -300, R14 ;  /* 0xc072c0000408782b */ /* 0x000fd0000000000e */
[----:B------:R-:W-:-:S10]  /*1720*/  DFMA R2, R2, R8, R4 ;  /* 0x000000080202722b */ /* 0x000fd40000000004 */
[----:B------:R-:W-:-:S05]  /*1730*/  FFMA R0, RZ, 3.79296875, R3 ;  /* 0x4072c000ff007823 */ /* 0x000fca0000000003 */
[----:B------:R-:W-:-:S13]  /*1740*/  FSETP.GT.AND P0, PT, |R0|, 1.469367938527859385e-39, PT ;  /* 0x001000000000780b */ /* 0x000fda0003f04200 */
[----:B------:R-:W-:Y:S05]  /*1750*/  @P0 BRA P1, `(.L_x_16) ;  /* 0x0000000000180947 */ /* 0x000fea0000800000 */
[----:B------:R-:W-:Y:S01]  /*1760*/  IMAD.MOV.U32 R12, RZ, RZ, RZ ;  /* 0x000000ffff0c7224 */ /* 0x000fe200078e00ff */
[----:B------:R-:W-:Y:S02]  /*1770*/  MOV R13, 0x4072c000 ;  /* 0x4072c000000d7802 */ /* 0x000fe40000000f00 */
[----:B------:R-:W-:-:S07]  /*1780*/  MOV R8, 0x17a0 ;  /* 0x000017a000087802 */ /* 0x000fce0000000f00 */
[----:B------:R-:W-:Y:S05]  /*1790*/  CALL.REL.NOINC `($__internal_0_$__cuda_sm20_div_rn_f64_full) ;  /* 0x0000000000a87944 */ /* 0x000fea0003c00000 */
[----:B------:R-:W-:Y:S02]  /*17a0*/  IMAD.MOV.U32 R2, RZ, RZ, R10 ;  /* 0x000000ffff027224 */ /* 0x000fe400078e000a */
[----:B------:R-:W-:-:S07]  /*17b0*/  IMAD.MOV.U32 R3, RZ, RZ, R11 ;  /* 0x000000ffff037224 */ /* 0x000fce00078e000b */
.L_x_16:
[----:B------:R-:W-:Y:S05]  /*17c0*/  BSYNC.RECONVERGENT B0 ;  /* 0x0000000000007941 */ /* 0x000fea0003800200 */
.L_x_15:
[----:B------:R-:W0:Y:S01]  /*17d0*/  MUFU.RCP64H R9, 0.20059990882873535156 ;  /* 0x3fc9ad4200097908 */ /* 0x000e220000001800 */
[----:B------:R-:W-:Y:S01]  /*17e0*/  IMAD.MOV.U32 R12, RZ, RZ, -0x3c361134 ;  /* 0xc3c9eeccff0c7424 */ /* 0x000fe200078e00ff */
[----:B------:R-:W-:Y:S01]  /*17f0*/  MOV R8, 0x1 ;  /* 0x0000000100087802 */ /* 0x000fe20000000f00 */
[----:B------:R-:W-:Y:S01]  /*1800*/  IMAD.MOV.U32 R13, RZ, RZ, 0x3fc9ad42 ;  /* 0x3fc9ad42ff0d7424 */ /* 0x000fe200078e00ff */
[----:B------:R-:W-:Y:S04]  /*1810*/  BSSY.RECONVERGENT B0, `(.L_x_17) ;  /* 0x0000018000007945 */ /* 0x000fe80003800200 */
[----:B------:R-:W1:Y:S01]  /*1820*/  F2F.F32.F64 R2, R2 ;  /* 0x0000000200027310 */ /* 0x000e620000301000 */
[----:B0-----:R-:W-:Y:S01]  /*1830*/  DFMA R4, R8, -R12, 1 ;  /* 0x3ff000000804742b */ /* 0x001fe2000000080c */
[----:B-1----:R-:W-:-:S07]  /*1840*/  FSETP.GEU.AND P0, PT, R2, RZ, PT ;  /* 0x000000ff0200720b */ /* 0x002fce0003f0e000 */
[----:B------:R-:W-:Y:S01]  /*1850*/  DFMA R10, R4, R4, R4 ;  /* 0x00000004040a722b */ /* 0x000fe20000000004 */
[----:B------:R-:W-:-:S04]  /*1860*/  FSEL R0, R2, RZ, P0 ;  /* 0x000000ff02007208 */ /* 0x000fc80000000000 */
[----:B------:R-:W0:Y:S03]  /*1870*/  F2F.F64.F32 R4, R0 ;  /* 0x0000000000047310 */ /* 0x000e260000201800 */
[----:B------:R-:W-:-:S08]  /*1880*/  DFMA R10, R8, R10, R8 ;  /* 0x0000000a080a722b */ /* 0x000fd00000000008 */
[----:B------:R-:W-:Y:S02]  /*1890*/  DFMA R8, R10, -R12, 1 ;  /* 0x3ff000000a08742b */ /* 0x000fe4000000080c */
[----:B0-----:R-:W-:-:S06]  /*18a0*/  DADD R14, R4, -R12 ;  /* 0x00000000040e7229 */ /* 0x001fcc000000080c */
[----:B------:R-:W-:-:S04]  /*18b0*/  DFMA R8, R10, R8, R10 ;  /* 0x000000080a08722b */ /* 0x000fc8000000000a */
[----:B------:R-:W-:-:S04]  /*18c0*/  FSETP.GEU.AND P1, PT, |R15|, 6.5827683646048100446e-37, PT ;  /* 0x036000000f00780b */ /* 0x000fc80003f2e200 */
[----:B------:R-:W-:-:S08]  /*18d0*/  DMUL R2, R14, R8 ;  /* 0x000000080e027228 */ /* 0x000fd00000000000 */
[----:B------:R-:W-:-:S08]  /*18e0*/  DFMA R4, R2, -R12, R14 ;  /* 0x8000000c0204722b */ /* 0x000fd0000000000e */
[----:B------:R-:W-:-:S10]  /*18f0*/  DFMA R2, R8, R4, R2 ;  /* 0x000000040802722b */ /* 0x000fd40000000002 */
[----:B------:R-:W-:-:S05]  /*1900*/  FFMA R4, RZ, 1.5755999088287353516, R3 ;  /* 0x3fc9ad42ff047823 */ /* 0x000fca0000000003 */
[----:B------:R-:W-:-:S13]  /*1910*/  FSETP.GT.AND P0, PT, |R4|, 1.469367938527859385e-39, PT ;  /* 0x001000000400780b */ /* 0x000fda0003f04200 */
[----:B------:R-:W-:Y:S05]  /*1920*/  @P0 BRA P1, `(.L_x_18) ;  /* 0x0000000000180947 */ /* 0x000fea0000800000 */
[----:B------:R-:W-:Y:S01]  /*1930*/  IMAD.MOV.U32 R12, RZ, RZ, -0x3c361134 ;  /* 0xc3c9eeccff0c7424 */ /* 0x000fe200078e00ff */
[----:B------:R-:W-:Y:S01]  /*1940*/  MOV R8, 0x1970 ;  /* 0x0000197000087802 */ /* 0x000fe20000000f00 */
[----:B------:R-:W-:-:S07]  /*1950*/  IMAD.MOV.U32 R13, RZ, RZ, 0x3fc9ad42 ;  /* 0x3fc9ad42ff0d7424 */ /* 0x000fce00078e00ff */
[----:B------:R-:W-:Y:S05]  /*1960*/  CALL.REL.NOINC `($__internal_0_$__cuda_sm20_div_rn_f64_full) ;  /* 0x0000000000347944 */ /* 0x000fea0003c00000 */
[----:B------:R-:W-:Y:S02]  /*1970*/  IMAD.MOV.U32 R2, RZ, RZ, R10 ;  /* 0x000000ffff027224 */ /* 0x000fe400078e000a */
[----:B------:R-:W-:-:S07]  /*1980*/  IMAD.MOV.U32 R3, RZ, RZ, R11 ;  /* 0x000000ffff037224 */ /* 0x000fce00078e000b */
.L_x_18:
[----:B------:R-:W-:Y:S05]  /*1990*/  BSYNC.RECONVERGENT B0 ;  /* 0x0000000000007941 */ /* 0x000fea0003800200 */
.L_x_17:
[----:B------:R-:W0:Y:S01]  /*19a0*/  LDC.64 R4, c[0x0][0x388] ;  /* 0x0000e200ff047b82 */ /* 0x000e220000000a00 */
[----:B------:R-:W-:Y:S01]  /*19b0*/  DMUL R2, R2, 1000 ;  /* 0x408f400002027828 */ /* 0x000fe20000000000 */
[----:B------:R-:W-:-:S05]  /*19c0*/  IMAD.HI R0, R6, 0x431bde83, RZ ;  /* 0x431bde8306007827 */ /* 0x000fca00078e02ff */
[----:B------:R-:W-:-:S04]  /*19d0*/  SHF.R.U32.HI R7, RZ, 0x1f, R0 ;  /* 0x0000001fff077819 */ /* 0x000fc80000011600 */
[----:B------:R-:W1:Y:S01]  /*19e0*/  F2I.F64.TRUNC R3, R2 ;  /* 0x0000000200037311 */ /* 0x000e62000030d100 */
[----:B------:R-:W-:-:S05]  /*19f0*/  LEA.HI.SX32 R7, R0, R7, 0xb ;  /* 0x0000000700077211 */ /* 0x000fca00078f5aff */
[----:B------:R-:W-:-:S04]  /*1a00*/  IMAD R7, R7, -0x7a1200, R6 ;  /* 0xff85ee0007077824 */ /* 0x000fc800078e0206 */
[----:B0-----:R-:W-:-:S05]  /*1a10*/  IMAD.WIDE R4, R7, 0x2, R4 ;  /* 0x0000000207047825 */ /* 0x001fca00078e0204 */
[----:B-1----:R-:W-:Y:S01]  /*1a20*/  STG.E.U16 desc[UR8][R4.64], R3 ;  /* 0x0000000304007986 */ /* 0x002fe2000c101508 */
[----:B------:R-:W-:Y:S05]  /*1a30*/  EXIT ;  /* 0x000000000000794d */ /* 0x000fea0003800000 */
        .weak           $__internal_0_$__cuda_sm20_div_rn_f64_full
        .type           $__internal_0_$__cuda_sm20_div_rn_f64_full,@function
        .size           $__internal_0_$__cuda_sm20_div_rn_f64_full,(.L_x_25 - $__internal_0_$__cuda_sm20_div_rn_f64_full)
$__internal_0_$__cuda_sm20_div_rn_f64_full:
[C---:B------:R-:W-:Y:S01]  /*1a40*/  FSETP.GEU.AND P0, PT, |R13|.reuse, 1.469367938527859385e-39, PT ;  /* 0x001000000d00780b */ /* 0x040fe20003f0e200 */
[----:B------:R-:W-:Y:S01]  /*1a50*/  IMAD.MOV.U32 R16, RZ, RZ, 0x1 ;  /* 0x00000001ff107424 */ /* 0x000fe200078e00ff */
[----:B------:R-:W-:Y:S01]  /*1a60*/  LOP3.LUT R10, R13, 0x800fffff, RZ, 0xc0, !PT ;  /* 0x800fffff0d0a7812 */ /* 0x000fe200078ec0ff */
[----:B------:R-:W-:Y:S01]  /*1a70*/  IMAD.MOV.U32 R24, RZ, RZ, 0x1ca00000 ;  /* 0x1ca00000ff187424 */ /* 0x000fe200078e00ff */
[C---:B------:R-:W-:Y:S01]  /*1a80*/  FSETP.GEU.AND P2, PT, |R15|.reuse, 1.469367938527859385e-39, PT ;  /* 0x001000000f00780b */ /* 0x040fe20003f4e200 */
[----:B------:R-:W-:Y:S01]  /*1a90*/  BSSY.RECONVERGENT B1, `(.L_x_19) ;  /* 0x0000052000017945 */ /* 0x000fe20003800200 */
[----:B------:R-:W-:Y:S02]  /*1aa0*/  LOP3.LUT R11, R10, 0x3ff00000, RZ, 0xfc, !PT ;  /* 0x3ff000000a0b7812 */ /* 0x000fe400078efcff */
[----:B------:R-:W-:Y:S02]  /*1ab0*/  MOV R10, R12 ;  /* 0x0000000c000a7202 */ /* 0x000fe40000000f00 */
[----:B------:R-:W-:-:S02]  /*1ac0*/  LOP3.LUT R9, R15, 0x7ff00000, RZ, 0xc0, !PT ;  /* 0x7ff000000f097812 */ /* 0x000fc400078ec0ff */
[----:B------:R-:W-:Y:S01]  /*1ad0*/  LOP3.LUT R26, R13, 0x7ff00000, RZ, 0xc0, !PT ;  /* 0x7ff000000d1a7812 */ /* 0x000fe200078ec0ff */
[----:B------:R-:W-:-:S03]  /*1ae0*/  @!P0 DMUL R10, R12, 8.98846567431157953865e+307 ;  /* 0x7fe000000c0a8828 */ /* 0x000fc60000000000 */
[----:B------:R-:W-:Y:S02]  /*1af0*/  ISETP.GE.U32.AND P1, PT, R9, R26, PT ;  /* 0x0000001a0900720c */ /* 0x000fe40003f26070 */
[----:B------:R-:W-:Y:S01]  /*1b00*/  @!P2 LOP3.LUT R18, R13, 0x7ff00000, RZ, 0xc0, !PT ;  /* 0x7ff000000d12a812 */ /* 0x000fe200078ec0ff */
[----:B------:R-:W0:Y:S03]  /*1b10*/  MUFU.RCP64H R17, R11 ;  /* 0x0000000b00117308 */ /* 0x000e260000001800 */
[----:B------:R-:W-:Y:S02]  /*1b20*/  @!P2 ISETP.GE.U32.AND P3, PT, R9, R18, PT ;  /* 0x000000120900a20c */ /* 0x000fe40003f66070 */
[----:B------:R-:W-:Y:S02]  /*1b30*/  @!P0 LOP3.LUT R26, R11, 0x7ff00000, RZ, 0xc0, !PT ;  /* 0x7ff000000b1a8812 */ /* 0x000fe400078ec0ff */
[----:B------:R-:W-:-:S04]  /*1b40*/  @!P2 SEL R19, R24, 0x63400000, !P3 ;  /* 0x634000001813a807 */ /* 0x000fc80005800000 */
[----:B------:R-:W-:-:S04]  /*1b50*/  @!P2 LOP3.LUT R22, R19, 0x80000000, R15, 0xf8, !PT ;  /* 0x800000001316a812 */ /* 0x000fc800078ef80f */
[----:B------:R-:W-:Y:S01]  /*1b60*/  @!P2 LOP3.LUT R23, R22, 0x100000, RZ, 0xfc, !PT ;  /* 0x001000001617a812 */ /* 0x000fe200078efcff */
[----:B------:R-:W-:Y:S01]  /*1b70*/  @!P2 IMAD.MOV.U32 R22, RZ, RZ, RZ ;  /* 0x000000ffff16a224 */ /* 0x000fe200078e00ff */
[----:B0-----:R-:W-:-:S08]  /*1b80*/  DFMA R20, R16, -R10, 1 ;  /* 0x3ff000001014742b */ /* 0x001fd0000000080a */
[----:B------:R-:W-:-:S08]  /*1b90*/  DFMA R20, R20, R20, R20 ;  /* 0x000000141414722b */ /* 0x000fd00000000014 */
[----:B------:R-:W-:Y:S01]  /*1ba0*/  DFMA R20, R16, R20, R16 ;  /* 0x000000141014722b */ /* 0x000fe20000000010 */
[----:B------:R-:W-:Y:S01]  /*1bb0*/  SEL R17, R24, 0x63400000, !P1 ;  /* 0x6340000018117807 */ /* 0x000fe20004800000 */
[----:B------:R-:W-:-:S03]  /*1bc0*/  IMAD.MOV.U32 R16, RZ, RZ, R14 ;  /* 0x000000ffff107224 */ /* 0x000fc600078e000e */
[----:B------:R-:W-:-:S03]  /*1bd0*/  LOP3.LUT R17, R17, 0x800fffff, R15, 0xf8, !PT ;  /* 0x800fffff11117812 */ /* 0x000fc600078ef80f */
[----:B------:R-:W-:-:S03]  /*1be0*/  DFMA R18, R20, -R10, 1 ;  /* 0x3ff000001412742b */ /* 0x000fc6000000080a */
[----:B------:R-:W-:-:S05]  /*1bf0*/  @!P2 DFMA R16, R16, 2, -R22 ;  /* 0x400000001010a82b */ /* 0x000fca0000000816 */
[----:B------:R-:W-:-:S08]  /*1c00*/  DFMA R18, R20, R18, R20 ;  /* 0x000000121412722b */ /* 0x000fd00000000014 */
[----:B------:R-:W-:-:S08]  /*1c10*/  DMUL R20, R18, R16 ;  /* 0x0000001012147228 */ /* 0x000fd00000000000 */
[----:B------:R-:W-:-:S08]  /*1c20*/  DFMA R22, R20, -R10, R16 ;  /* 0x8000000a1416722b */ /* 0x000fd00000000010 */
[----:B------:R-:W-:Y:S01]  /*1c30*/  DFMA R22, R18, R22, R20 ;  /* 0x000000161216722b */ /* 0x000fe20000000014 */
[----:B------:R-:W-:Y:S02]  /*1c40*/  MOV R20, R9 ;  /* 0x0000000900147202 */ /* 0x000fe40000000f00 */
[----:B------:R-:W-:-:S05]  /*1c50*/  @!P2 LOP3.LUT R20, R17, 0x7ff00000, RZ, 0xc0, !PT ;  /* 0x7ff000001114a812 */ /* 0x000fca00078ec0ff */
[----:B------:R-:W-:-:S05]  /*1c60*/  VIADD R18, R20, 0xffffffff ;  /* 0xffffffff14127836 */ /* 0x000fca0000000000 */
[----:B------:R-:W-:Y:S01]  /*1c70*/  ISETP.GT.U32.AND P0, PT, R18, 0x7feffffe, PT ;  /* 0x7feffffe1200780c */ /* 0x000fe20003f04070 */
[----:B------:R-:W-:-:S05]  /*1c80*/  VIADD R18, R26, 0xffffffff ;  /* 0xffffffff1a127836 */ /* 0x000fca0000000000 */
[----:B------:R-:W-:-:S13]  /*1c90*/  ISETP.GT.U32.OR P0, PT, R18, 0x7feffffe, P0 ;  /* 0x7feffffe1200780c */ /* 0x000fda0000704470 */
[----:B------:R-:W-:Y:S05]  /*1ca0*/  @P0 BRA `(.L_x_20) ;  /* 0x00000000006c0947 */ /* 0x000fea0003800000 */
[----:B------:R-:W-:-:S04]  /*1cb0*/  LOP3.LUT R18, R13, 0x7ff00000, RZ, 0xc0, !PT ;  /* 0x7ff000000d127812 */ /* 0x000fc800078ec0ff */
[CC--:B------:R-:W-:Y:S02]  /*1cc0*/  VIADDMNMX R14, R9.reuse, -R18.reuse, 0xb9600000, !PT ;  /* 0xb9600000090e7446 */ /* 0x0c0fe40007800912 */
[----:B------:R-:W-:Y:S02]  /*1cd0*/  ISETP.GE.U32.AND P0, PT, R9, R18, PT ;  /* 0x000000120900720c */ /* 0x000fe40003f06070 */
[----:B------:R-:W-:Y:S02]  /*1ce0*/  VIMNMX R9, PT, PT, R14, 0x46a00000, PT ;  /* 0x46a000000e097848 */ /* 0x000fe40003fe0100 */
[----:B------:R-:W-:Y:S02]  /*1cf0*/  SEL R24, R24, 0x63400000, !P0 ;  /* 0x6340000018187807 */ /* 0x000fe40004000000 */
[----:B------:R-:W-:-:S03]  /*1d00*/  MOV R14, RZ ;  /* 0x000000ff000e7202 */ /* 0x000fc60000000f00 */
[----:B------:R-:W-:-:S04]  /*1d10*/  IMAD.IADD R9, R9, 0x1, -R24 ;  /* 0x0000000109097824 */ /* 0x000fc800078e0a18 */
[----:B------:R-:W-:-:S06]  /*1d20*/  VIADD R15, R9, 0x7fe00000 ;  /* 0x7fe00000090f7836 */ /* 0x000fcc0000000000 */
[----:B------:R-:W-:-:S10]  /*1d30*/  DMUL R18, R22, R14 ;  /* 0x0000000e16127228 */ /* 0x000fd40000000000 */
[----:B------:R-:W-:-:S13]  /*1d40*/  FSETP.GTU.AND P0, PT, |R19|, 1.469367938527859385e-39, PT ;  /* 0x001000001300780b */ /* 0x000fda0003f0c200 */
[----:B------:R-:W-:Y:S05]  /*1d50*/  @P0 BRA `(.L_x_21) ;  /* 0x0000000000940947 */ /* 0x000fea0003800000 */
[----:B------:R-:W-:Y:S01]  /*1d60*/  DFMA R10, R22, -R10, R16 ;  /* 0x8000000a160a722b */ /* 0x000fe20000000010 */
[----:B------:R-:W-:-:S09]  /*1d70*/  IMAD.MOV.U32 R14, RZ, RZ, RZ ;  /* 0x000000ffff0e7224 */ /* 0x000fd200078e00ff */
[C---:B------:R-:W-:Y:S02]  /*1d80*/  FSETP.NEU.AND P0, PT, R11.reuse, RZ, PT ;  /* 0x000000ff0b00720b */ /* 0x040fe40003f0d000 */
[----:B------:R-:W-:-:S04]  /*1d90*/  LOP3.LUT R13, R11, 0x80000000, R13, 0x48, !PT ;  /* 0x800000000b0d7812 */ /* 0x000fc800078e480d */
[----:B------:R-:W-:-:S07]  /*1da0*/  LOP3.LUT R15, R13, R15, RZ, 0xfc, !PT ;  /* 0x0000000f0d0f7212 */ /* 0x000fce00078efcff */
[----:B------:R-:W-:Y:S05]  /*1db0*/  @!P0 BRA `(.L_x_21) ;  /* 0x00000000007c8947 */ /* 0x000fea0003800000 */
[----:B------:R-:W-:Y:S01]  /*1dc0*/  IMAD.MOV R11, RZ, RZ, -R9 ;  /* 0x000000ffff0b7224 */ /* 0x000fe200078e0a09 */
[----:B------:R-:W-:Y:S01]  /*1dd0*/  DMUL.RP R14, R22, R14 ;  /* 0x0000000e160e7228 */ /* 0x000fe20000008000 */
[----:B------:R-:W-:Y:S01]  /*1de0*/  IMAD.MOV.U32 R10, RZ, RZ, RZ ;  /* 0x000000ffff0a7224 */ /* 0x000fe200078e00ff */
[----:B------:R-:W-:-:S05]  /*1df0*/  IADD3 R9, PT, PT, -R9, -0x43300000, RZ ;  /* 0xbcd0000009097810 */ /* 0x000fca0007ffe1ff */
[----:B------:R-:W-:-:S03]  /*1e00*/  DFMA R10, R18, -R10, R22 ;  /* 0x8000000a120a722b */ /* 0x000fc60000000016 */
[----:B------:R-:W-:-:S07]  /*1e10*/  LOP3.LUT R13, R15, R13, RZ, 0x3c, !PT ;  /* 0x0000000d0f0d7212 */ /* 0x000fce00078e3cff */
[----:B------:R-:W-:-:S04]  /*1e20*/  FSETP.NEU.AND P0, PT, |R11|, R9, PT ;  /* 0x000000090b00720b */ /* 0x000fc80003f0d200 */
[----:B------:R-:W-:Y:S02]  /*1e30*/  FSEL R18, R14, R18, !P0 ;  /* 0x000000120e127208 */ /* 0x000fe40004000000 */
[----:B------:R-:W-:Y:S01]  /*1e40*/  FSEL R19, R13, R19, !P0 ;  /* 0x000000130d137208 */ /* 0x000fe20004000000 */
[----:B------:R-:W-:Y:S06]  /*1e50*/  BRA `(.L_x_21) ;  /* 0x0000000000547947 */ /* 0x000fec0003800000 */
.L_x_20:
[----:B------:R-:W-:-:S14]  /*1e60*/  DSETP.NAN.AND P0, PT, R14, R14, PT ;  /* 0x0000000e0e00722a */ /* 0x000fdc0003f08000 */
[----:B------:R-:W-:Y:S05]  /*1e70*/  @P0 BRA `(.L_x_22) ;  /* 0x0000000000440947 */ /* 0x000fea0003800000 */
[----:B------:R-:W-:-:S14]  /*1e80*/  DSETP.NAN.AND P0, PT, R12, R12, PT ;  /* 0x0000000c0c00722a */ /* 0x000fdc0003f08000 */
[----:B------:R-:W-:Y:S05]  /*1e90*/  @P0 BRA `(.L_x_23) ;  /* 0x0000000000300947 */ /* 0x000fea0003800000 */
[----:B------:R-:W-:Y:S01]  /*1ea0*/  ISETP.NE.AND P0, PT, R20, R26, PT ;  /* 0x0000001a1400720c */ /* 0x000fe20003f05270 */
[----:B------:R-:W-:Y:S01]  /*1eb0*/  IMAD.MOV.U32 R18, RZ, RZ, 0x0 ;  /* 0x00000000ff127424 */ /* 0x000fe200078e00ff */
[----:B------:R-:W-:-:S11]  /*1ec0*/  MOV R19, 0xfff80000 ;  /* 0xfff8000000137802 */ /* 0x000fd60000000f00 */
[----:B------:R-:W-:Y:S05]  /*1ed0*/  @!P0 BRA `(.L_x_21) ;  /* 0x0000000000348947 */ /* 0x000fea0003800000 */
[----:B------:R-:W-:Y:S02]  /*1ee0*/  ISETP.NE.AND P0, PT, R20, 0x7ff00000, PT ;  /* 0x7ff000001400780c */ /* 0x000fe40003f05270 */
[----:B------:R-:W-:Y:S02]  /*1ef0*/  LOP3.LUT R19, R15, 0x80000000, R13, 0x48, !PT ;  /* 0x800000000f137812 */ /* 0x000fe400078e480d */
[----:B------:R-:W-:-:S13]  /*1f00*/  ISETP.EQ.OR P0, PT, R26, RZ, !P0 ;  /* 0x000000ff1a00720c */ /* 0x000fda0004702670 */
[----:B------:R-:W-:Y:S01]  /*1f10*/  @P0 LOP3.LUT R9, R19, 0x7ff00000, RZ, 0xfc, !PT ;  /* 0x7ff0000013090812 */ /* 0x000fe200078efcff */
[----:B------:R-:W-:Y:S02]  /*1f20*/  @!P0 IMAD.MOV.U32 R18, RZ, RZ, RZ ;  /* 0x000000ffff128224 */ /* 0x000fe400078e00ff */
[----:B------:R-:W-:Y:S02]  /*1f30*/  @P0 IMAD.MOV.U32 R18, RZ, RZ, RZ ;  /* 0x000000ffff120224 */ /* 0x000fe400078e00ff */
[----:B------:R-:W-:Y:S01]  /*1f40*/  @P0 IMAD.MOV.U32 R19, RZ, RZ, R9 ;  /* 0x000000ffff130224 */ /* 0x000fe200078e0009 */
[----:B------:R-:W-:Y:S06]  /*1f50*/  BRA `(.L_x_21) ;  /* 0x0000000000147947 */ /* 0x000fec0003800000 */
.L_x_23:
[----:B------:R-:W-:Y:S01]  /*1f60*/  LOP3.LUT R19, R13, 0x80000, RZ, 0xfc, !PT ;  /* 0x000800000d137812 */ /* 0x000fe200078efcff */
[----:B------:R-:W-:Y:S01]  /*1f70*/  IMAD.MOV.U32 R18, RZ, RZ, R12 ;  /* 0x000000ffff127224 */ /* 0x000fe200078e000c */
[----:B------:R-:W-:Y:S06]  /*1f80*/  BRA `(.L_x_21) ;  /* 0x0000000000087947 */ /* 0x000fec0003800000 */
.L_x_22:
[----:B------:R-:W-:Y:S02]  /*1f90*/  LOP3.LUT R19, R15, 0x80000, RZ, 0xfc, !PT ;  /* 0x000800000f137812 */ /* 0x000fe400078efcff */
[----:B------:R-:W-:-:S07]  /*1fa0*/  MOV R18, R14 ;  /* 0x0000000e00127202 */ /* 0x000fce0000000f00 */
.L_x_21:
[----:B------:R-:W-:Y:S05]  /*1fb0*/  BSYNC.RECONVERGENT B1 ;  /* 0x0000000000017941 */ /* 0x000fea0003800200 */
.L_x_19:
[----:B------:R-:W-:Y:S02]  /*1fc0*/  IMAD.MOV.U32 R9, RZ, RZ, 0x0 ;  /* 0x00000000ff097424 */ /* 0x000fe400078e00ff */
[----:B------:R-:W-:Y:S02]  /*1fd0*/  IMAD.MOV.U32 R10, RZ, RZ, R18 ;  /* 0x000000ffff0a7224 */ /* 0x000fe400078e0012 */
[----:B------:R-:W-:Y:S01]  /*1fe0*/  IMAD.MOV.U32 R11, RZ, RZ, R19 ;  /* 0x000000ffff0b7224 */ /* 0x000fe200078e0013 */
[----:B------:R-:W-:Y:S06]  /*1ff0*/  RET.REL.NODEC R8 `(_Z15back_projectionPfPsiiiii) ;  /* 0xffffffe008007950 */ /* 0x000fec0003c3ffff */
.L_x_24:
[----:B------:R-:W-:-:S00]  /*2000*/  BRA `(.L_x_24) ;  /* 0xfffffffc00fc7947 */ /* 0x000fc0000383ffff */
[----:B------:R-:W-:-:S00]  /*2010*/  NOP ;  /* 0x0000000000007918 */ /* 0x000fc00000000000 */
        /* <DEDUP_REMOVED lines=14> */
.L_x_25:


//--------------------- .nv.global.init           --------------------------
	.section	.nv.global.init,"aw",@progbits
	.align	4
.nv.global.init:
	.type		__cudart_i2opi_f,@object
	.size		__cudart_i2opi_f,(.L_0 - __cudart_i2opi_f)
__cudart_i2opi_f:
        /*0000*/ 	.byte	0x41, 0x90, 0x43, 0x3c, 0x99, 0x95, 0x62, 0xdb, 0xc0, 0xdd, 0x34, 0xf5, 0xd1, 0x57, 0x27, 0xfc
        /*0010*/ 	.byte	0x29, 0x15, 0x44, 0x4e, 0x6e, 0x83, 0xf9, 0xa2
.L_0:


//--------------------- .nv.shared.reserved.0     --------------------------
	.section	.nv.shared.reserved.0,"aw",@nobits
	.weak		__nv_reservedSMEM_offset_0_alias
	.size		__nv_reservedSMEM_offset_0_alias, 0, 64
	.other		__nv_reservedSMEM_offset_0_alias,@"STO_CUDA_RESERVED_SHARED STV_DEFAULT"
__nv_reservedSMEM_offset_0_alias:
	.zero		0
	.zero		64


//--------------------- .nv.constant0._Z15back_projectionPfPsiiiii --------------------------
	.section	.nv.constant0._Z15back_projectionPfPsiiiii,"a",@progbits
	.sectionflags	@""
	.align	4
.nv.constant0._Z15back_projectionPfPsiiiii:
	.zero		932


//--------------------- SYMBOLS --------------------------

	.type		.nv.reservedSmem.offset0,@object
	.size		.nv.reservedSmem.offset0,0x4
